// auto-generated by cutlass_sweep.gemm — config: {"arch": "sm_100", "cluster_m": 1, "cluster_n": 1, "dtype": "bf16", "dtype_b": "bf16", "layout": "nt", "stages": 0, "tile_k": 64, "tile_m": 64, "tile_n": 256}
#include "cutlass/cutlass.h"
#include "cutlass/gemm/collective/collective_builder.hpp"
#include "cutlass/gemm/device/gemm_universal_adapter.h"
#include "cutlass/gemm/kernel/gemm_universal.hpp"
#include "cutlass/epilogue/collective/collective_builder.hpp"

using ElemA = cutlass::bfloat16_t;
using ElemB = cutlass::bfloat16_t;
using ElemCD = cutlass::bfloat16_t;
using Acc  = float;
using TileShape    = cute::Shape<cute::_64, cute::_256, cute::_64>;
using ClusterShape = cute::Shape<cute::_1, cute::_1, cute::_1>;

using CollectiveEpilogue = typename cutlass::epilogue::collective::CollectiveBuilder<
    cutlass::arch::Sm100, cutlass::arch::OpClassTensorOp,
    TileShape, ClusterShape,
    cutlass::epilogue::collective::EpilogueTileAuto,
    Acc, Acc,
    ElemCD, cutlass::layout::RowMajor, 128 / cutlass::sizeof_bits<ElemCD>::value,
    ElemCD, cutlass::layout::RowMajor, 128 / cutlass::sizeof_bits<ElemCD>::value,
    cutlass::epilogue::collective::EpilogueScheduleAuto
  >::CollectiveOp;

using CollectiveMainloop = typename cutlass::gemm::collective::CollectiveBuilder<
    cutlass::arch::Sm100, cutlass::arch::OpClassTensorOp,
    ElemA, cutlass::layout::RowMajor, 128 / cutlass::sizeof_bits<ElemA>::value,
    ElemB, cutlass::layout::ColumnMajor, 128 / cutlass::sizeof_bits<ElemB>::value,
    Acc,
    TileShape, ClusterShape,
    cutlass::gemm::collective::StageCountAutoCarveout<static_cast<int>(sizeof(typename CollectiveEpilogue::SharedStorage))>,
    cutlass::gemm::collective::KernelScheduleAuto
  >::CollectiveOp;

using GemmKernel = cutlass::gemm::kernel::GemmUniversal<
    cute::Shape<int,int,int,int>,
    CollectiveMainloop,
    CollectiveEpilogue
>;
using Gemm = cutlass::gemm::device::GemmUniversalAdapter<GemmKernel>;

// Force the device kernel symbol into the cubin without needing a host main.
auto* _anchor = &cutlass::device_kernel<GemmKernel>;


// ===== COMPILED SASS (sm_100a) =====

	.target	sm_100a

	.elftype	@"ET_EXEC"


//--------------------- .note.nv.tkinfo           --------------------------
	.section	.note.nv.tkinfo,"",@"SHT_NOTE"
	.sectionflags	@"SHF_NOTE_NV_TKINFO"
	.tkinfo
        /*0018*/ 	.word	0x00000002
        /*0030*/ 	.string	""
        /*0030*/ 	.string	"ptxas"
        /*0030*/ 	.string	"Cuda compilation tools, release 13.0, V13.0.88"
        /*0030*/ 	.string	"Build cuda_13.0.r13.0/compiler.36424714_0"
        /*0030*/ 	.string	"-arch sm_100a -m 64 "



//--------------------- .note.nv.cuinfo           --------------------------
	.section	.note.nv.cuinfo,"",@"SHT_NOTE"
	.sectionflags	@"SHF_NOTE_NV_CUINFO"
        /*0018*/ 	.short	0x0002
        /*001a*/ 	.short	0x0064
        /*001c*/ 	.short	0x0082
	.zero		2


//--------------------- .nv.info                  --------------------------
	.section	.nv.info,"",@"SHT_CUDA_INFO"
	.align	4


	//----- nvinfo : EIATTR_REGCOUNT
	.align		4
        /*0000*/ 	.byte	0x04, 0x2f
        /*0002*/ 	.short	(.L_19 - .L_18)
	.align		4
.L_18:
        /*0004*/ 	.word	index@(_ZN7cutlass13device_kernelINS_4gemm6kernel13GemmUniversalIN4cute5tupleIJiiiiEEENS1_10collective13CollectiveMmaINS1_35MainloopSm100TmaUmmaWarpSpecializedILi4ELi2ELi4ENS5_IJNS4_1CILi1EEESB_SB_EEEEENS5_IJNSA_ILi64EEENSA_ILi256EEESE_EEENS_10bfloat16_tENS5_IJlSB_lEEESH_SI_NS4_8TiledMMAINS4_8MMA_AtomIJNS4_20SM100_MMA_F16BF16_SSISH_SH_fLi64ELi256ELNS4_4UMMA5MajorE0ELSN_0ELNSM_7ScaleInE0ELSO_0EEEEEENS4_6LayoutISC_NS5_IJNSA_ILi0EEESS_SS_EEEEENS5_IJNS4_10UnderscoreESV_SV_EEEEENS4_13SM90_TMA_LOADENS4_14ComposedLayoutINS4_7SwizzleILi3ELi4ELi3EEENS4_18smem_ptr_flag_bitsILi16EEENSR_INS5_IJNSA_ILi8EEESE_EEENS5_IJSE_SB_EEEEEEEvNS4_8identityESY_S18_vS19_EENS_8epilogue10collective18CollectiveEpilogueINS1B_23Sm100TmaWarpSpecializedILi4ELi2ELi32ELb1ELb0EEEJSG_NS5_IJNSR_ISE_SB_EES1G_EEESH_SI_SH_SI_NS1B_6fusion15FusionCallbacksIS1F_NS1I_17LinearCombinationISH_fSH_fLNS_15FloatRoundStyleE2EEESG_S1H_JEEENS4_5SM1004TMEM4LOAD26SM100_TMEM_LOAD_16dp256b8xESY_S18_NS4_17SM75_U32x4_LDSM_NENS4_14SM90_TMA_STOREES18_NS4_17SM90_U32x4_STSM_NENS4_39AutoVectorizingCopyWithAssumedAlignmentILi128EEEEEEvvEEEEvNT_6ParamsE)
        /*0008*/ 	.word	0x00000070


	//----- nvinfo : EIATTR_FRAME_SIZE
	.align		4
.L_19:
        /*000c*/ 	.byte	0x04, 0x11
        /*000e*/ 	.short	(.L_21 - .L_20)
	.align		4
.L_20:
        /*0010*/ 	.word	index@($__internal_2_$__cuda_sm10x_tcgen05_guardrail_trap_unallocated_columns_being_dealloced)
        /*0014*/ 	.word	0x00000000


	//----- nvinfo : EIATTR_FRAME_SIZE
	.align		4
.L_21:
        /*0018*/ 	.byte	0x04, 0x11
        /*001a*/ 	.short	(.L_23 - .L_22)
	.align		4
.L_22:
        /*001c*/ 	.word	index@($__internal_1_$__cuda_sm10x_tcgen05_guardrail_trap_phase_invalid_during_alloc)
        /*0020*/ 	.word	0x00000000


	//----- nvinfo : EIATTR_FRAME_SIZE
	.align		4
.L_23:
        /*0024*/ 	.byte	0x04, 0x11
        /*0026*/ 	.short	(.L_25 - .L_24)
	.align		4
.L_24:
        /*0028*/ 	.word	index@($__internal_0_$__cuda_sm10x_tcgen05_guardrail_trap_col_being_dealloced_not_returned_by_alloc)
        /*002c*/ 	.word	0x00000000


	//----- nvinfo : EIATTR_FRAME_SIZE
	.align		4
.L_25:
        /*0030*/ 	.byte	0x04, 0x11
        /*0032*/ 	.short	(.L_27 - .L_26)
	.align		4
.L_26:
        /*0034*/ 	.word	index@(_ZN7cutlass13device_kernelINS_4gemm6kernel13GemmUniversalIN4cute5tupleIJiiiiEEENS1_10collective13CollectiveMmaINS1_35MainloopSm100TmaUmmaWarpSpecializedILi4ELi2ELi4ENS5_IJNS4_1CILi1EEESB_SB_EEEEENS5_IJNSA_ILi64EEENSA_ILi256EEESE_EEENS_10bfloat16_tENS5_IJlSB_lEEESH_SI_NS4_8TiledMMAINS4_8MMA_AtomIJNS4_20SM100_MMA_F16BF16_SSISH_SH_fLi64ELi256ELNS4_4UMMA5MajorE0ELSN_0ELNSM_7ScaleInE0ELSO_0EEEEEENS4_6LayoutISC_NS5_IJNSA_ILi0EEESS_SS_EEEEENS5_IJNS4_10UnderscoreESV_SV_EEEEENS4_13SM90_TMA_LOADENS4_14ComposedLayoutINS4_7SwizzleILi3ELi4ELi3EEENS4_18smem_ptr_flag_bitsILi16EEENSR_INS5_IJNSA_ILi8EEESE_EEENS5_IJSE_SB_EEEEEEEvNS4_8identityESY_S18_vS19_EENS_8epilogue10collective18CollectiveEpilogueINS1B_23Sm100TmaWarpSpecializedILi4ELi2ELi32ELb1ELb0EEEJSG_NS5_IJNSR_ISE_SB_EES1G_EEESH_SI_SH_SI_NS1B_6fusion15FusionCallbacksIS1F_NS1I_17LinearCombinationISH_fSH_fLNS_15FloatRoundStyleE2EEESG_S1H_JEEENS4_5SM1004TMEM4LOAD26SM100_TMEM_LOAD_16dp256b8xESY_S18_NS4_17SM75_U32x4_LDSM_NENS4_14SM90_TMA_STOREES18_NS4_17SM90_U32x4_STSM_NENS4_39AutoVectorizingCopyWithAssumedAlignmentILi128EEEEEEvvEEEEvNT_6ParamsE)
        /*0038*/ 	.word	0x00000000


	//----- nvinfo : EIATTR_MIN_STACK_SIZE
	.align		4
.L_27:
        /*003c*/ 	.byte	0x04, 0x12
        /*003e*/ 	.short	(.L_29 - .L_28)
	.align		4
.L_28:
        /*0040*/ 	.word	index@(_ZN7cutlass13device_kernelINS_4gemm6kernel13GemmUniversalIN4cute5tupleIJiiiiEEENS1_10collective13CollectiveMmaINS1_35MainloopSm100TmaUmmaWarpSpecializedILi4ELi2ELi4ENS5_IJNS4_1CILi1EEESB_SB_EEEEENS5_IJNSA_ILi64EEENSA_ILi256EEESE_EEENS_10bfloat16_tENS5_IJlSB_lEEESH_SI_NS4_8TiledMMAINS4_8MMA_AtomIJNS4_20SM100_MMA_F16BF16_SSISH_SH_fLi64ELi256ELNS4_4UMMA5MajorE0ELSN_0ELNSM_7ScaleInE0ELSO_0EEEEEENS4_6LayoutISC_NS5_IJNSA_ILi0EEESS_SS_EEEEENS5_IJNS4_10UnderscoreESV_SV_EEEEENS4_13SM90_TMA_LOADENS4_14ComposedLayoutINS4_7SwizzleILi3ELi4ELi3EEENS4_18smem_ptr_flag_bitsILi16EEENSR_INS5_IJNSA_ILi8EEESE_EEENS5_IJSE_SB_EEEEEEEvNS4_8identityESY_S18_vS19_EENS_8epilogue10collective18CollectiveEpilogueINS1B_23Sm100TmaWarpSpecializedILi4ELi2ELi32ELb1ELb0EEEJSG_NS5_IJNSR_ISE_SB_EES1G_EEESH_SI_SH_SI_NS1B_6fusion15FusionCallbacksIS1F_NS1I_17LinearCombinationISH_fSH_fLNS_15FloatRoundStyleE2EEESG_S1H_JEEENS4_5SM1004TMEM4LOAD26SM100_TMEM_LOAD_16dp256b8xESY_S18_NS4_17SM75_U32x4_LDSM_NENS4_14SM90_TMA_STOREES18_NS4_17SM90_U32x4_STSM_NENS4_39AutoVectorizingCopyWithAssumedAlignmentILi128EEEEEEvvEEEEvNT_6ParamsE)
        /*0044*/ 	.word	0x00000000
.L_29:


//--------------------- .nv.compat                --------------------------
	.section	.nv.compat,"",@"SHT_CUDA_COMPAT_INFO"
	.align	4
        /*0000*/ 	.byte	0x02, 0x09, 0x01, 0x00, 0x02, 0x02, 0x02, 0x00, 0x02, 0x05, 0x05, 0x00, 0x03, 0x07, 0x01, 0x01
        /*0010*/ 	.byte	0x02, 0x03, 0x01, 0x00, 0x02, 0x06, 0x01, 0x00, 0x04, 0x0b, 0x08, 0x00, 0x09, 0x00, 0x00, 0x00
        /*0020*/ 	.byte	0x00, 0x00, 0x00, 0x00


//--------------------- .nv.info._ZN7cutlass13device_kernelINS_4gemm6kernel13GemmUniversalIN4cute5tupleIJiiiiEEENS1_10collective13CollectiveMmaINS1_35MainloopSm100TmaUmmaWarpSpecializedILi4ELi2ELi4ENS5_IJNS4_1CILi1EEESB_SB_EEEEENS5_IJNSA_ILi64EEENSA_ILi256EEESE_EEENS_10bfloat16_tENS5_IJlSB_lEEESH_SI_NS4_8TiledMMAINS4_8MMA_AtomIJNS4_20SM100_MMA_F16BF16_SSISH_SH_fLi64ELi256ELNS4_4UMMA5MajorE0ELSN_0ELNSM_7ScaleInE0ELSO_0EEEEEENS4_6LayoutISC_NS5_IJNSA_ILi0EEESS_SS_EEEEENS5_IJNS4_10UnderscoreESV_SV_EEEEENS4_13SM90_TMA_LOADENS4_14ComposedLayoutINS4_7SwizzleILi3ELi4ELi3EEENS4_18smem_ptr_flag_bitsILi16EEENSR_INS5_IJNSA_ILi8EEESE_EEENS5_IJSE_SB_EEEEEEEvNS4_8identityESY_S18_vS19_EENS_8epilogue10collective18CollectiveEpilogueINS1B_23Sm100TmaWarpSpecializedILi4ELi2ELi32ELb1ELb0EEEJSG_NS5_IJNSR_ISE_SB_EES1G_EEESH_SI_SH_SI_NS1B_6fusion15FusionCallbacksIS1F_NS1I_17LinearCombinationISH_fSH_fLNS_15FloatRoundStyleE2EEESG_S1H_JEEENS4_5SM1004TMEM4LOAD26SM100_TMEM_LOAD_16dp256b8xESY_S18_NS4_17SM75_U32x4_LDSM_NENS4_14SM90_TMA_STOREES18_NS4_17SM90_U32x4_STSM_NENS4_39AutoVectorizingCopyWithAssumedAlignmentILi128EEEEEEvvEEEEvNT_6ParamsE --------------------------
	.section	.nv.info._ZN7cutlass13device_kernelINS_4gemm6kernel13GemmUniversalIN4cute5tupleIJiiiiEEENS1_10collective13CollectiveMmaINS1_35MainloopSm100TmaUmmaWarpSpecializedILi4ELi2ELi4ENS5_IJNS4_1CILi1EEESB_SB_EEEEENS5_IJNSA_ILi64EEENSA_ILi256EEESE_EEENS_10bfloat16_tENS5_IJlSB_lEEESH_SI_NS4_8TiledMMAINS4_8MMA_AtomIJNS4_20SM100_MMA_F16BF16_SSISH_SH_fLi64ELi256ELNS4_4UMMA5MajorE0ELSN_0ELNSM_7ScaleInE0ELSO_0EEEEEENS4_6LayoutISC_NS5_IJNSA_ILi0EEESS_SS_EEEEENS5_IJNS4_10UnderscoreESV_SV_EEEEENS4_13SM90_TMA_LOADENS4_14ComposedLayoutINS4_7SwizzleILi3ELi4ELi3EEENS4_18smem_ptr_flag_bitsILi16EEENSR_INS5_IJNSA_ILi8EEESE_EEENS5_IJSE_SB_EEEEEEEvNS4_8identityESY_S18_vS19_EENS_8epilogue10collective18CollectiveEpilogueINS1B_23Sm100TmaWarpSpecializedILi4ELi2ELi32ELb1ELb0EEEJSG_NS5_IJNSR_ISE_SB_EES1G_EEESH_SI_SH_SI_NS1B_6fusion15FusionCallbacksIS1F_NS1I_17LinearCombinationISH_fSH_fLNS_15FloatRoundStyleE2EEESG_S1H_JEEENS4_5SM1004TMEM4LOAD26SM100_TMEM_LOAD_16dp256b8xESY_S18_NS4_17SM75_U32x4_LDSM_NENS4_14SM90_TMA_STOREES18_NS4_17SM90_U32x4_STSM_NENS4_39AutoVectorizingCopyWithAssumedAlignmentILi128EEEEEEvvEEEEvNT_6ParamsE,"",@"SHT_CUDA_INFO"
	.sectionflags	@""
	.align	4


	//----- nvinfo : EIATTR_CUDA_API_VERSION
	.align		4
        /*0000*/ 	.byte	0x04, 0x37
        /*0002*/ 	.short	(.L_31 - .L_30)
.L_30:
        /*0004*/ 	.word	0x00000082


	//----- nvinfo : EIATTR_KPARAM_INFO
	.align		4
.L_31:
        /*0008*/ 	.byte	0x04, 0x17
        /*000a*/ 	.short	(.L_33 - .L_32)
.L_32:
        /*000c*/ 	.word	0x00000000
        /*0010*/ 	.short	0x0000
        /*0012*/ 	.short	0x0000
        /*0014*/ 	.byte	0x00, 0xf0, 0x01, 0x20


	//----- nvinfo : EIATTR_AT_ENTRY_FRAGMENTS
	.align		4
.L_33:
        /*0018*/ 	.byte	0x04, 0x4f
        /*001a*/ 	.short	(.L_35 - .L_34)


	//   ....[0]....
.L_34:
        /*001c*/ 	.word	0x00000006


	//----- nvinfo : EIATTR_RESERVED_SMEM_USED
	.align		4
.L_35:
        /*0020*/ 	.byte	0x01, 0x41
	.zero		2


	//----- nvinfo : EIATTR_SPARSE_MMA_MASK
	.align		4
        /*0024*/ 	.byte	0x03, 0x50
        /*0026*/ 	.short	0x0000


	//----- nvinfo : EIATTR_TCGEN05_1CTA_USED
	.align		4
        /*0028*/ 	.byte	0x01, 0x51
	.zero		2


	//----- nvinfo : EIATTR_MAXREG_COUNT
	.align		4
        /*002c*/ 	.byte	0x03, 0x1b
        /*002e*/ 	.short	0x00ff


	//----- nvinfo : EIATTR_NUM_BARRIERS
	.align		4
        /*0030*/ 	.byte	0x02, 0x4c
        /*0032*/ 	.byte	0x07
	.zero		1


	//----- nvinfo : EIATTR_EXTERNS
	.align		4
        /*0034*/ 	.byte	0x04, 0x0f
        /*0036*/ 	.short	(.L_37 - .L_36)


	//   ....[0]....
	.align		4
.L_36:
        /*0038*/ 	.word	index@(__assertfail)


	//----- nvinfo : EIATTR_MERCURY_ISA_VERSION
	.align		4
.L_37:
        /*003c*/ 	.byte	0x03, 0x5f
        /*003e*/ 	.short	0x0101


	//----- nvinfo : EIATTR_INT_WARP_WIDE_INSTR_OFFSETS
	.align		4
        /*0040*/ 	.byte	0x04, 0x31
        /*0042*/ 	.short	(.L_39 - .L_38)


	//   ....[0]....
.L_38:
        /*0044*/ 	.word	0x00001de0


	//   ....[1]....
        /*0048*/ 	.word	0x00003880


	//   ....[2]....
        /*004c*/ 	.word	0x000038b0


	//   ....[3]....
        /*0050*/ 	.word	0x00003900


	//   ....[4]....
        /*0054*/ 	.word	0x00004220


	//   ....[5]....
        /*0058*/ 	.word	0x00004280


	//   ....[6]....
        /*005c*/ 	.word	0x00004360


	//   ....[7]....
        /*0060*/ 	.word	0x000043d0


	//   ....[8]....
        /*0064*/ 	.word	0x000044e0


	//   ....[9]....
        /*0068*/ 	.word	0x00004570


	//   ....[10]....
        /*006c*/ 	.word	0x00004740


	//   ....[11]....
        /*0070*/ 	.word	0x000048a0


	//----- nvinfo : EIATTR_COOP_GROUP_MASK_REGIDS
	.align		4
.L_39:
        /*0074*/ 	.byte	0x04, 0x29
        /*0076*/ 	.short	(.L_41 - .L_40)


	//   ....[0]....
.L_40:
        /*0078*/ 	.word	0xffffffff


	//   ....[1]....
        /*007c*/ 	.word	0xffffffff


	//   ....[2]....
        /*0080*/ 	.word	0xffffffff


	//   ....[3]....
        /*0084*/ 	.word	0xffffffff


	//   ....[4]....
        /*0088*/ 	.word	0xffffffff


	//   ....[5]....
        /*008c*/ 	.word	0xffffffff


	//   ....[6]....
        /*0090*/ 	.word	0xffffffff


	//   ....[7]....
        /*0094*/ 	.word	0xffffffff


	//   ....[8]....
        /*0098*/ 	.word	0xffffffff


	//   ....[9]....
        /*009c*/ 	.word	0xffffffff


	//   ....[10]....
        /*00a0*/ 	.word	0xffffffff


	//   ....[11]....
        /*00a4*/ 	.word	0xffffffff


	//   ....[12]....
        /*00a8*/ 	.word	0xffffffff


	//----- nvinfo : EIATTR_COOP_GROUP_INSTR_OFFSETS
	.align		4
.L_41:
        /*00ac*/ 	.byte	0x04, 0x28
        /*00ae*/ 	.short	(.L_43 - .L_42)


	//   ....[0]....
.L_42:
        /*00b0*/ 	.word	0x00000090


	//   ....[1]....
        /*00b4*/ 	.word	0x000004d0


	//   ....[2]....
        /*00b8*/ 	.word	0x00000640


	//   ....[3]....
        /*00bc*/ 	.word	0x000007e0


	//   ....[4]....
        /*00c0*/ 	.word	0x000008e0


	//   ....[5]....
        /*00c4*/ 	.word	0x00000a50


	//   ....[6]....
        /*00c8*/ 	.word	0x00000bf0


	//   ....[7]....
        /*00cc*/ 	.word	0x00001cc0


	//   ....[8]....
        /*00d0*/ 	.word	0x00002aa0


	//   ....[9]....
        /*00d4*/ 	.word	0x00002cb0


	//   ....[10]....
        /*00d8*/ 	.word	0x00002ce0


	//   ....[11]....
        /*00dc*/ 	.word	0x00003770


	//   ....[12]....
        /*00e0*/ 	.word	0x000039a0


	//----- nvinfo : EIATTR_VRC_CTA_INIT_COUNT
	.align		4
.L_43:
        /*00e4*/ 	.byte	0x02, 0x4a
        /*00e6*/ 	.byte	0x80
	.zero		1


	//----- nvinfo : EIATTR_SYSCALL_OFFSETS
	.align		4
        /*00e8*/ 	.byte	0x04, 0x46
        /*00ea*/ 	.short	(.L_45 - .L_44)


	//   ....[0]....
.L_44:
        /*00ec*/ 	.word	0x00005350


	//   ....[1]....
        /*00f0*/ 	.word	0x00005440


	//   ....[2]....
        /*00f4*/ 	.word	0x00005c70


	//   ....[3]....
        /*00f8*/ 	.word	0x00006930


	//   ....[4]....
        /*00fc*/ 	.word	0x00007590


	//   ....[5]....
        /*0100*/ 	.word	0x000081f0


	//----- nvinfo : EIATTR_MBARRIER_INSTR_OFFSETS
	.align		4
.L_45:
        /*0104*/ 	.byte	0x04, 0x39
        /*0106*/ 	.short	(.L_47 - .L_46)


	//   ....[0]....
.L_46:
        /*0108*/ 	.word	0x000005b0
        /*010c*/ 	.word	0x000000ff
        /*0110*/ 	.word	0x00000000
        /*0114*/ 	.short	0x0100
        /*0116*/ 	.byte	0x05
	.zero		1


	//   ....[1]....
        /*0118*/ 	.word	0x000005c0
        /*011c*/ 	.word	0x000000ff
        /*0120*/ 	.word	0x00000020
        /*0124*/ 	.short	0x0100
        /*0126*/ 	.byte	0x05
	.zero		1


	//   ....[2]....
        /*0128*/ 	.word	0x000005d0
        /*012c*/ 	.word	0x000000ff
        /*0130*/ 	.word	0x00000008
        /*0134*/ 	.short	0x0100
        /*0136*/ 	.byte	0x05
	.zero		1


	//   ....[3]....
        /*0138*/ 	.word	0x000005e0
        /*013c*/ 	.word	0x000000ff
        /*0140*/ 	.word	0x00000028
        /*0144*/ 	.short	0x0100
        /*0146*/ 	.byte	0x05
	.zero		1


	//   ....[4]....
        /*0148*/ 	.word	0x000005f0
        /*014c*/ 	.word	0x000000ff
        /*0150*/ 	.word	0x00000010
        /*0154*/ 	.short	0x0100
        /*0156*/ 	.byte	0x05
	.zero		1


	//   ....[5]....
        /*0158*/ 	.word	0x00000600
        /*015c*/ 	.word	0x000000ff
        /*0160*/ 	.word	0x00000030
        /*0164*/ 	.short	0x0100
        /*0166*/ 	.byte	0x05
	.zero		1


	//   ....[6]....
        /*0168*/ 	.word	0x00000610
        /*016c*/ 	.word	0x000000ff
        /*0170*/ 	.word	0x00000018
        /*0174*/ 	.short	0x0100
        /*0176*/ 	.byte	0x05
	.zero		1


	//   ....[7]....
        /*0178*/ 	.word	0x00000620
        /*017c*/ 	.word	0x000000ff
        /*0180*/ 	.word	0x00000038
        /*0184*/ 	.short	0x0100
        /*0186*/ 	.byte	0x05
	.zero		1


	//   ....[8]....
        /*0188*/ 	.word	0x00000750
        /*018c*/ 	.word	0x000000ff
        /*0190*/ 	.word	0x00000040
        /*0194*/ 	.short	0x0100
        /*0196*/ 	.byte	0x07
	.zero		1


	//   ....[9]....
        /*0198*/ 	.word	0x00000760
        /*019c*/ 	.word	0x000000ff
        /*01a0*/ 	.word	0x00000060
        /*01a4*/ 	.short	0x0100
        /*01a6*/ 	.byte	0x07
	.zero		1


	//   ....[10]....
        /*01a8*/ 	.word	0x00000770
        /*01ac*/ 	.word	0x000000ff
        /*01b0*/ 	.word	0x00000048
        /*01b4*/ 	.short	0x0100
        /*01b6*/ 	.byte	0x07
	.zero		1


	//   ....[11]....
        /*01b8*/ 	.word	0x00000780
        /*01bc*/ 	.word	0x000000ff
        /*01c0*/ 	.word	0x00000068
        /*01c4*/ 	.short	0x0100
        /*01c6*/ 	.byte	0x07
	.zero		1


	//   ....[12]....
        /*01c8*/ 	.word	0x00000790
        /*01cc*/ 	.word	0x000000ff
        /*01d0*/ 	.word	0x00000050
        /*01d4*/ 	.short	0x0100
        /*01d6*/ 	.byte	0x07
	.zero		1


	//   ....[13]....
        /*01d8*/ 	.word	0x000007a0
        /*01dc*/ 	.word	0x000000ff
        /*01e0*/ 	.word	0x00000070
        /*01e4*/ 	.short	0x0100
        /*01e6*/ 	.byte	0x07
	.zero		1


	//   ....[14]....
        /*01e8*/ 	.word	0x000007b0
        /*01ec*/ 	.word	0x000000ff
        /*01f0*/ 	.word	0x00000058
        /*01f4*/ 	.short	0x0100
        /*01f6*/ 	.byte	0x07
	.zero		1


	//   ....[15]....
        /*01f8*/ 	.word	0x000007c0
        /*01fc*/ 	.word	0x000000ff
        /*0200*/ 	.word	0x00000078
        /*0204*/ 	.short	0x0100
        /*0206*/ 	.byte	0x07
	.zero		1


	//   ....[16]....
        /*0208*/ 	.word	0x000008b0
        /*020c*/ 	.word	0x000000ff
        /*0210*/ 	.word	0x00000080
        /*0214*/ 	.short	0x0100
        /*0216*/ 	.byte	0x05
	.zero		1


	//   ....[17]....
        /*0218*/ 	.word	0x000008c0
        /*021c*/ 	.word	0x000000ff
        /*0220*/ 	.word	0x00000088
        /*0224*/ 	.short	0x0100
        /*0226*/ 	.byte	0x05
	.zero		1


	//   ....[18]....
        /*0228*/ 	.word	0x00000a00
        /*022c*/ 	.word	0x000000ff
        /*0230*/ 	.word	0x00000090
        /*0234*/ 	.short	0x0100
        /*0236*/ 	.byte	0x05
	.zero		1


	//   ....[19]....
        /*0238*/ 	.word	0x00000a10
        /*023c*/ 	.word	0x000000ff
        /*0240*/ 	.word	0x000000a0
        /*0244*/ 	.short	0x0100
        /*0246*/ 	.byte	0x05
	.zero		1


	//   ....[20]....
        /*0248*/ 	.word	0x00000a20
        /*024c*/ 	.word	0x000000ff
        /*0250*/ 	.word	0x00000098
        /*0254*/ 	.short	0x0100
        /*0256*/ 	.byte	0x05
	.zero		1


	//   ....[21]....
        /*0258*/ 	.word	0x00000a30
        /*025c*/ 	.word	0x000000ff
        /*0260*/ 	.word	0x000000a8
        /*0264*/ 	.short	0x0100
        /*0266*/ 	.byte	0x05
	.zero		1


	//   ....[22]....
        /*0268*/ 	.word	0x00000b60
        /*026c*/ 	.word	0x000000ff
        /*0270*/ 	.word	0x000000b0
        /*0274*/ 	.short	0x0100
        /*0276*/ 	.byte	0x07
	.zero		1


	//   ....[23]....
        /*0278*/ 	.word	0x00000b70
        /*027c*/ 	.word	0x000000ff
        /*0280*/ 	.word	0x000000d0
        /*0284*/ 	.short	0x0100
        /*0286*/ 	.byte	0x07
	.zero		1


	//   ....[24]....
        /*0288*/ 	.word	0x00000b80
        /*028c*/ 	.word	0x000000ff
        /*0290*/ 	.word	0x000000b8
        /*0294*/ 	.short	0x0100
        /*0296*/ 	.byte	0x07
	.zero		1


	//   ....[25]....
        /*0298*/ 	.word	0x00000b90
        /*029c*/ 	.word	0x000000ff
        /*02a0*/ 	.word	0x000000d8
        /*02a4*/ 	.short	0x0100
        /*02a6*/ 	.byte	0x07
	.zero		1


	//   ....[26]....
        /*02a8*/ 	.word	0x00000ba0
        /*02ac*/ 	.word	0x000000ff
        /*02b0*/ 	.word	0x000000c0
        /*02b4*/ 	.short	0x0100
        /*02b6*/ 	.byte	0x07
	.zero		1


	//   ....[27]....
        /*02b8*/ 	.word	0x00000bb0
        /*02bc*/ 	.word	0x000000ff
        /*02c0*/ 	.word	0x000000e0
        /*02c4*/ 	.short	0x0100
        /*02c6*/ 	.byte	0x07
	.zero		1


	//   ....[28]....
        /*02c8*/ 	.word	0x00000bc0
        /*02cc*/ 	.word	0x000000ff
        /*02d0*/ 	.word	0x000000c8
        /*02d4*/ 	.short	0x0100
        /*02d6*/ 	.byte	0x07
	.zero		1


	//   ....[29]....
        /*02d8*/ 	.word	0x00000bd0
        /*02dc*/ 	.word	0x000000ff
        /*02e0*/ 	.word	0x000000e8
        /*02e4*/ 	.short	0x0100
        /*02e6*/ 	.byte	0x07
	.zero		1


	//   ....[30]....
        /*02e8*/ 	.word	0x00000cc0
        /*02ec*/ 	.word	0x000000ff
        /*02f0*/ 	.word	0x000000f0
        /*02f4*/ 	.short	0x0100
        /*02f6*/ 	.byte	0x05
	.zero		1


	//   ....[31]....
        /*02f8*/ 	.word	0x00000cd0
        /*02fc*/ 	.word	0x000000ff
        /*0300*/ 	.word	0x00000100
        /*0304*/ 	.short	0x0100
        /*0306*/ 	.byte	0x05
	.zero		1


	//   ....[32]....
        /*0308*/ 	.word	0x00000ce0
        /*030c*/ 	.word	0x000000ff
        /*0310*/ 	.word	0x000000f8
        /*0314*/ 	.short	0x0100
        /*0316*/ 	.byte	0x05
	.zero		1


	//   ....[33]....
        /*0318*/ 	.word	0x00000cf0
        /*031c*/ 	.word	0x000000ff
        /*0320*/ 	.word	0x00000108
        /*0324*/ 	.short	0x0100
        /*0326*/ 	.byte	0x05
	.zero		1


	//   ....[34]....
        /*0328*/ 	.word	0x000015c0
        /*032c*/ 	.word	0x00000002
        /*0330*/ 	.word	0x00000100
        /*0334*/ 	.short	0x010a
        /*0336*/ 	.byte	0xff
	.zero		1


	//   ....[35]....
        /*0338*/ 	.word	0x000015f0
        /*033c*/ 	.word	0x00000002
        /*0340*/ 	.word	0x000000f0
        /*0344*/ 	.short	0x0101
        /*0346*/ 	.byte	0xff
	.zero		1


	//   ....[36]....
        /*0348*/ 	.word	0x000016c0
        /*034c*/ 	.word	0x000000ff
        /*0350*/ 	.word	0x00000020
        /*0354*/ 	.short	0x010a
        /*0356*/ 	.byte	0x08
	.zero		1


	//   ....[37]....
        /*0358*/ 	.word	0x00001760
        /*035c*/ 	.word	0x000000ff
        /*0360*/ 	.word	0x00000020
        /*0364*/ 	.short	0x010a
        /*0366*/ 	.byte	0x21
	.zero		1


	//   ....[38]....
        /*0368*/ 	.word	0x000018b0
        /*036c*/ 	.word	0x000000ff
        /*0370*/ 	.word	0x00000020
        /*0374*/ 	.short	0x010a
        /*0376*/ 	.byte	0x08
	.zero		1


	//   ....[39]....
        /*0378*/ 	.word	0x000019c0
        /*037c*/ 	.word	0x000000ff
        /*0380*/ 	.word	0x00000088
        /*0384*/ 	.short	0x0101
        /*0386*/ 	.byte	0x04
	.zero		1


	//   ....[40]....
        /*0388*/ 	.word	0x000019e0
        /*038c*/ 	.word	0x000000ff
        /*0390*/ 	.word	0x00000020
        /*0394*/ 	.short	0x010a
        /*0396*/ 	.byte	0x08
	.zero		1


	//   ....[41]....
        /*0398*/ 	.word	0x00001a60
        /*039c*/ 	.word	0x000000ff
        /*03a0*/ 	.word	0x00000020
        /*03a4*/ 	.short	0x010a
        /*03a6*/ 	.byte	0x11
	.zero		1


	//   ....[42]....
        /*03a8*/ 	.word	0x00001bb0
        /*03ac*/ 	.word	0x000000ff
        /*03b0*/ 	.word	0x00000020
        /*03b4*/ 	.short	0x010a
        /*03b6*/ 	.byte	0x08
	.zero		1


	//   ....[43]....
        /*03b8*/ 	.word	0x00001cf0
        /*03bc*/ 	.word	0x00000002
        /*03c0*/ 	.word	0x00000090
        /*03c4*/ 	.short	0x010a
        /*03c6*/ 	.byte	0xff
	.zero		1


	//   ....[44]....
        /*03c8*/ 	.word	0x00001db0
        /*03cc*/ 	.word	0x00000002
        /*03d0*/ 	.word	0x00000000
        /*03d4*/ 	.short	0x0101
        /*03d6*/ 	.byte	0xff
	.zero		1


	//   ....[45]....
        /*03d8*/ 	.word	0x00002310
        /*03dc*/ 	.word	0x000000ff
        /*03e0*/ 	.word	0x00000000
        /*03e4*/ 	.short	0x010a
        /*03e6*/ 	.byte	0x05
	.zero		1


	//   ....[46]....
        /*03e8*/ 	.word	0x000023a0
        /*03ec*/ 	.word	0x000000ff
        /*03f0*/ 	.word	0x00000000
        /*03f4*/ 	.short	0x010a
        /*03f6*/ 	.byte	0x05
	.zero		1


	//   ....[47]....
        /*03f8*/ 	.word	0x00002430
        /*03fc*/ 	.word	0x000000ff
        /*0400*/ 	.word	0x00000000
        /*0404*/ 	.short	0x010a
        /*0406*/ 	.byte	0x05
	.zero		1


	//   ....[48]....
        /*0408*/ 	.word	0x000024d0
        /*040c*/ 	.word	0x00000000
        /*0410*/ 	.word	0x00000000
        /*0414*/ 	.short	0x010a
        /*0416*/ 	.byte	0xff
	.zero		1


	//   ....[49]....
        /*0418*/ 	.word	0x000025f0
        /*041c*/ 	.word	0x00000000
        /*0420*/ 	.word	0x000000f0
        /*0424*/ 	.short	0x010a
        /*0426*/ 	.byte	0xff
	.zero		1


	//   ....[50]....
        /*0428*/ 	.word	0x00002660
        /*042c*/ 	.word	0x00000000
        /*0430*/ 	.word	0x00000000
        /*0434*/ 	.short	0x0101
        /*0436*/ 	.byte	0xff
	.zero		1


	//   ....[51]....
        /*0438*/ 	.word	0x00002680
        /*043c*/ 	.word	0x000000ff
        /*0440*/ 	.word	0x000000a0
        /*0444*/ 	.short	0x010a
        /*0446*/ 	.byte	0x05
	.zero		1


	//   ....[52]....
        /*0448*/ 	.word	0x000027a0
        /*044c*/ 	.word	0x00000000
        /*0450*/ 	.word	0x00000090
        /*0454*/ 	.short	0x010a
        /*0456*/ 	.byte	0xff
	.zero		1


	//   ....[53]....
        /*0458*/ 	.word	0x000028a0
        /*045c*/ 	.word	0x00000000
        /*0460*/ 	.word	0x00000000
        /*0464*/ 	.short	0x0101
        /*0466*/ 	.byte	0xff
	.zero		1


	//   ....[54]....
        /*0468*/ 	.word	0x00002930
        /*046c*/ 	.word	0x000000ff
        /*0470*/ 	.word	0x000000a0
        /*0474*/ 	.short	0x0106
        /*0476*/ 	.byte	0x05
	.zero		1


	//   ....[55]....
        /*0478*/ 	.word	0x00002950
        /*047c*/ 	.word	0x000000ff
        /*0480*/ 	.word	0x000000a0
        /*0484*/ 	.short	0x010a
        /*0486*/ 	.byte	0x05
	.zero		1


	//   ....[56]....
        /*0488*/ 	.word	0x000029e0
        /*048c*/ 	.word	0x000000ff
        /*0490*/ 	.word	0x000000a0
        /*0494*/ 	.short	0x0106
        /*0496*/ 	.byte	0x04
	.zero		1


	//   ....[57]....
        /*0498*/ 	.word	0x00002a20
        /*049c*/ 	.word	0x00000000
        /*04a0*/ 	.word	0x000000a0
        /*04a4*/ 	.short	0x010a
        /*04a6*/ 	.byte	0xff
	.zero		1


	//   ....[58]....
        /*04a8*/ 	.word	0x00002f60
        /*04ac*/ 	.word	0x00000000
        /*04b0*/ 	.word	0x00000090
        /*04b4*/ 	.short	0x010a
        /*04b6*/ 	.byte	0xff
	.zero		1


	//   ....[59]....
        /*04b8*/ 	.word	0x00003060
        /*04bc*/ 	.word	0x00000003
        /*04c0*/ 	.word	0x00000000
        /*04c4*/ 	.short	0x0101
        /*04c6*/ 	.byte	0xff
	.zero		1


	//   ....[60]....
        /*04c8*/ 	.word	0x00003070
        /*04cc*/ 	.word	0x000000ff
        /*04d0*/ 	.word	0x00000000
        /*04d4*/ 	.short	0x010a
        /*04d6*/ 	.byte	0x06
	.zero		1


	//   ....[61]....
        /*04d8*/ 	.word	0x000030f0
        /*04dc*/ 	.word	0x000000ff
        /*04e0*/ 	.word	0x000000d0
        /*04e4*/ 	.short	0x010a
        /*04e6*/ 	.byte	0x07
	.zero		1


	//   ....[62]....
        /*04e8*/ 	.word	0x000031d0
        /*04ec*/ 	.word	0x000000ff
        /*04f0*/ 	.word	0x00000000
        /*04f4*/ 	.short	0x010a
        /*04f6*/ 	.byte	0x06
	.zero		1


	//   ....[63]....
        /*04f8*/ 	.word	0x00003300
        /*04fc*/ 	.word	0x000000ff
        /*0500*/ 	.word	0x00000000
        /*0504*/ 	.short	0x010a
        /*0506*/ 	.byte	0x1a
	.zero		1


	//   ....[64]....
        /*0508*/ 	.word	0x000035a0
        /*050c*/ 	.word	0x000000ff
        /*0510*/ 	.word	0x00000000
        /*0514*/ 	.short	0x010a
        /*0516*/ 	.byte	0x06
	.zero		1


	//   ....[65]....
        /*0518*/ 	.word	0x00003630
        /*051c*/ 	.word	0x000000ff
        /*0520*/ 	.word	0x00000000
        /*0524*/ 	.short	0x010a
        /*0526*/ 	.byte	0x06
	.zero		1


	//   ....[66]....
        /*0528*/ 	.word	0x000036c0
        /*052c*/ 	.word	0x000000ff
        /*0530*/ 	.word	0x00000000
        /*0534*/ 	.short	0x010a
        /*0536*/ 	.byte	0x06
	.zero		1


	//   ....[67]....
        /*0538*/ 	.word	0x00003750
        /*053c*/ 	.word	0x000000ff
        /*0540*/ 	.word	0x00000000
        /*0544*/ 	.short	0x010a
        /*0546*/ 	.byte	0x07
	.zero		1


	//   ....[68]....
        /*0548*/ 	.word	0x00003bd0
        /*054c*/ 	.word	0x00000000
        /*0550*/ 	.word	0x00000090
        /*0554*/ 	.short	0x010a
        /*0556*/ 	.byte	0xff
	.zero		1


	//   ....[69]....
        /*0558*/ 	.word	0x00003c90
        /*055c*/ 	.word	0x00000000
        /*0560*/ 	.word	0x00000000
        /*0564*/ 	.short	0x0101
        /*0566*/ 	.byte	0xff
	.zero		1


	//   ....[70]....
        /*0568*/ 	.word	0x00003fb0
        /*056c*/ 	.word	0x000000ff
        /*0570*/ 	.word	0x00000088
        /*0574*/ 	.short	0x010a
        /*0576*/ 	.byte	0x07
	.zero		1


	//   ....[71]....
        /*0578*/ 	.word	0x000041a0
        /*057c*/ 	.word	0x000000ff
        /*0580*/ 	.word	0x00000060
        /*0584*/ 	.short	0x010a
        /*0586*/ 	.byte	0x07
	.zero		1


	//   ....[72]....
        /*0588*/ 	.word	0x00004310
        /*058c*/ 	.word	0x000000ff
        /*0590*/ 	.word	0x00000040
        /*0594*/ 	.short	0x010b
        /*0596*/ 	.byte	0x07
	.zero		1


	//   ....[73]....
        /*0598*/ 	.word	0x00004320
        /*059c*/ 	.word	0x000000ff
        /*05a0*/ 	.word	0x00000000
        /*05a4*/ 	.short	0x0101
        /*05a6*/ 	.byte	0x08
	.zero		1


	//   ....[74]....
        /*05a8*/ 	.word	0x00004330
        /*05ac*/ 	.word	0x000000ff
        /*05b0*/ 	.word	0x00000068
        /*05b4*/ 	.short	0x010a
        /*05b6*/ 	.byte	0x07
	.zero		1


	//   ....[75]....
        /*05b8*/ 	.word	0x00004480
        /*05bc*/ 	.word	0x000000ff
        /*05c0*/ 	.word	0x00000048
        /*05c4*/ 	.short	0x010b
        /*05c6*/ 	.byte	0x07
	.zero		1


	//   ....[76]....
        /*05c8*/ 	.word	0x00004490
        /*05cc*/ 	.word	0x000000ff
        /*05d0*/ 	.word	0x00000000
        /*05d4*/ 	.short	0x0101
        /*05d6*/ 	.byte	0x08
	.zero		1


	//   ....[77]....
        /*05d8*/ 	.word	0x000044a0
        /*05dc*/ 	.word	0x000000ff
        /*05e0*/ 	.word	0x00000070
        /*05e4*/ 	.short	0x010a
        /*05e6*/ 	.byte	0x07
	.zero		1


	//   ....[78]....
        /*05e8*/ 	.word	0x00004620
        /*05ec*/ 	.word	0x000000ff
        /*05f0*/ 	.word	0x00000050
        /*05f4*/ 	.short	0x010b
        /*05f6*/ 	.byte	0x07
	.zero		1


	//   ....[79]....
        /*05f8*/ 	.word	0x00004660
        /*05fc*/ 	.word	0x000000ff
        /*0600*/ 	.word	0x00000000
        /*0604*/ 	.short	0x0101
        /*0606*/ 	.byte	0x08
	.zero		1


	//   ....[80]....
        /*0608*/ 	.word	0x000046a0
        /*060c*/ 	.word	0x000000ff
        /*0610*/ 	.word	0x00000078
        /*0614*/ 	.short	0x010a
        /*0616*/ 	.byte	0x07
	.zero		1


	//   ....[81]....
        /*0618*/ 	.word	0x000048e0
        /*061c*/ 	.word	0x000000ff
        /*0620*/ 	.word	0x00000058
        /*0624*/ 	.short	0x010b
        /*0626*/ 	.byte	0x07
	.zero		1


	//   ....[82]....
        /*0628*/ 	.word	0x00004900
        /*062c*/ 	.word	0x000000ff
        /*0630*/ 	.word	0x00000000
        /*0634*/ 	.short	0x0101
        /*0636*/ 	.byte	0x0d
	.zero		1


	//   ....[83]....
        /*0638*/ 	.word	0x00004930
        /*063c*/ 	.word	0x000000ff
        /*0640*/ 	.word	0x00000060
        /*0644*/ 	.short	0x010a
        /*0646*/ 	.byte	0x07
	.zero		1


	//   ....[84]....
        /*0648*/ 	.word	0x00004950
        /*064c*/ 	.word	0x000000ff
        /*0650*/ 	.word	0x00000068
        /*0654*/ 	.short	0x010a
        /*0656*/ 	.byte	0x07
	.zero		1


	//   ....[85]....
        /*0658*/ 	.word	0x00004970
        /*065c*/ 	.word	0x000000ff
        /*0660*/ 	.word	0x00000070
        /*0664*/ 	.short	0x010a
        /*0666*/ 	.byte	0x07
	.zero		1


	//   ....[86]....
        /*0668*/ 	.word	0x000049b0
        /*066c*/ 	.word	0x00000000
        /*0670*/ 	.word	0x00000078
        /*0674*/ 	.short	0x010a
        /*0676*/ 	.byte	0xff
	.zero		1


	//   ....[87]....
        /*0678*/ 	.word	0x00004d10
        /*067c*/ 	.word	0x00000000
        /*0680*/ 	.word	0x00000090
        /*0684*/ 	.short	0x010a
        /*0686*/ 	.byte	0xff
	.zero		1


	//   ....[88]....
        /*0688*/ 	.word	0x00004e20
        /*068c*/ 	.word	0x00000000
        /*0690*/ 	.word	0x00000000
        /*0694*/ 	.short	0x0101
        /*0696*/ 	.byte	0xff
	.zero		1


	//   ....[89]....
        /*0698*/ 	.word	0x000058a0
        /*069c*/ 	.word	0x000000ff
        /*06a0*/ 	.word	0x00000040
        /*06a4*/ 	.short	0x010a
        /*06a6*/ 	.byte	0x30
	.zero		1


	//   ....[90]....
        /*06a8*/ 	.word	0x000058e0
        /*06ac*/ 	.word	0x00000040
        /*06b0*/ 	.word	0x000000b0
        /*06b4*/ 	.short	0x010a
        /*06b6*/ 	.byte	0xff
	.zero		1


	//   ....[91]....
        /*06b8*/ 	.word	0x00005a50
        /*06bc*/ 	.word	0x000000ff
        /*06c0*/ 	.word	0x00000040
        /*06c4*/ 	.short	0x010a
        /*06c6*/ 	.byte	0x30
	.zero		1


	//   ....[92]....
        /*06c8*/ 	.word	0x00005b50
        /*06cc*/ 	.word	0x00000040
        /*06d0*/ 	.word	0x000000b0
        /*06d4*/ 	.short	0x010a
        /*06d6*/ 	.byte	0xff
	.zero		1


	//   ....[93]....
        /*06d8*/ 	.word	0x00006650
        /*06dc*/ 	.word	0x00000000
        /*06e0*/ 	.word	0x00000000
        /*06e4*/ 	.short	0x0101
        /*06e6*/ 	.byte	0xff
	.zero		1


	//   ....[94]....
        /*06e8*/ 	.word	0x00006660
        /*06ec*/ 	.word	0x00000002
        /*06f0*/ 	.word	0x00000040
        /*06f4*/ 	.short	0x010a
        /*06f6*/ 	.byte	0xff
	.zero		1


	//   ....[95]....
        /*06f8*/ 	.word	0x00006730
        /*06fc*/ 	.word	0x00000002
        /*0700*/ 	.word	0x00000040
        /*0704*/ 	.short	0x010a
        /*0706*/ 	.byte	0xff
	.zero		1


	//   ....[96]....
        /*0708*/ 	.word	0x000072b0
        /*070c*/ 	.word	0x0000004a
        /*0710*/ 	.word	0x00000000
        /*0714*/ 	.short	0x0101
        /*0716*/ 	.byte	0xff
	.zero		1


	//   ....[97]....
        /*0718*/ 	.word	0x000072d0
        /*071c*/ 	.word	0x00000000
        /*0720*/ 	.word	0x00000040
        /*0724*/ 	.short	0x010a
        /*0726*/ 	.byte	0xff
	.zero		1


	//   ....[98]....
        /*0728*/ 	.word	0x00007390
        /*072c*/ 	.word	0x00000000
        /*0730*/ 	.word	0x00000040
        /*0734*/ 	.short	0x010a
        /*0736*/ 	.byte	0xff
	.zero		1


	//   ....[99]....
        /*0738*/ 	.word	0x00007f10
        /*073c*/ 	.word	0x0000004a
        /*0740*/ 	.word	0x00000000
        /*0744*/ 	.short	0x0101
        /*0746*/ 	.byte	0xff
	.zero		1


	//   ....[100]....
        /*0748*/ 	.word	0x00007f30
        /*074c*/ 	.word	0x00000002
        /*0750*/ 	.word	0x00000040
        /*0754*/ 	.short	0x010a
        /*0756*/ 	.byte	0xff
	.zero		1


	//   ....[101]....
        /*0758*/ 	.word	0x00007ff0
        /*075c*/ 	.word	0x00000002
        /*0760*/ 	.word	0x00000040
        /*0764*/ 	.short	0x010a
        /*0766*/ 	.byte	0xff
	.zero		1


	//   ....[102]....
        /*0768*/ 	.word	0x00008410
        /*076c*/ 	.word	0x000000ff
        /*0770*/ 	.word	0x00000000
        /*0774*/ 	.short	0x0101
        /*0776*/ 	.byte	0x05
	.zero		1


	//   ....[103]....
        /*0778*/ 	.word	0x00008bd0
        /*077c*/ 	.word	0x00000000
        /*0780*/ 	.word	0x00000000
        /*0784*/ 	.short	0x0101
        /*0786*/ 	.byte	0xff
	.zero		1


	//   ....[104]....
        /*0788*/ 	.word	0x00008e40
        /*078c*/ 	.word	0x000000ff
        /*0790*/ 	.word	0x00000000
        /*0794*/ 	.short	0x0101
        /*0796*/ 	.byte	0x04
	.zero		1


	//   ....[105]....
        /*0798*/ 	.word	0x00008e60
        /*079c*/ 	.word	0x00000002
        /*07a0*/ 	.word	0x00000100
        /*07a4*/ 	.short	0x010a
        /*07a6*/ 	.byte	0xff
	.zero		1


	//   ....[106]....
        /*07a8*/ 	.word	0x00008ec0
        /*07ac*/ 	.word	0x00000002
        /*07b0*/ 	.word	0x00000020
        /*07b4*/ 	.short	0x010a
        /*07b6*/ 	.byte	0xff
	.zero		1


	//   ....[107]....
        /*07b8*/ 	.word	0x00008f20
        /*07bc*/ 	.word	0x00000002
        /*07c0*/ 	.word	0x00000020
        /*07c4*/ 	.short	0x010a
        /*07c6*/ 	.byte	0xff
	.zero		1


	//   ....[108]....
        /*07c8*/ 	.word	0x00008f70
        /*07cc*/ 	.word	0x00000002
        /*07d0*/ 	.word	0x00000090
        /*07d4*/ 	.short	0x010a
        /*07d6*/ 	.byte	0xff
	.zero		1


	//   ....[109]....
        /*07d8*/ 	.word	0x00008fd0
        /*07dc*/ 	.word	0x00000000
        /*07e0*/ 	.word	0x00000000
        /*07e4*/ 	.short	0x010a
        /*07e6*/ 	.byte	0xff
	.zero		1


	//   ....[110]....
        /*07e8*/ 	.word	0x00009030
        /*07ec*/ 	.word	0x00000000
        /*07f0*/ 	.word	0x00000000
        /*07f4*/ 	.short	0x010a
        /*07f6*/ 	.byte	0xff
	.zero		1


	//   ....[111]....
        /*07f8*/ 	.word	0x00009090
        /*07fc*/ 	.word	0x00000000
        /*0800*/ 	.word	0x00000000
        /*0804*/ 	.short	0x010a
        /*0806*/ 	.byte	0xff
	.zero		1


	//   ....[112]....
        /*0808*/ 	.word	0x000090e0
        /*080c*/ 	.word	0x00000000
        /*0810*/ 	.word	0x000000f0
        /*0814*/ 	.short	0x010a
        /*0816*/ 	.byte	0xff
	.zero		1


	//   ....[113]....
        /*0818*/ 	.word	0x00009140
        /*081c*/ 	.word	0x00000000
        /*0820*/ 	.word	0x000000a0
        /*0824*/ 	.short	0x010a
        /*0826*/ 	.byte	0xff
	.zero		1


	//   ....[114]....
        /*0828*/ 	.word	0x00009190
        /*082c*/ 	.word	0x00000000
        /*0830*/ 	.word	0x00000090
        /*0834*/ 	.short	0x010a
        /*0836*/ 	.byte	0xff
	.zero		1


	//   ....[115]....
        /*0838*/ 	.word	0x000091f0
        /*083c*/ 	.word	0x00000000
        /*0840*/ 	.word	0x000000a0
        /*0844*/ 	.short	0x010a
        /*0846*/ 	.byte	0xff
	.zero		1


	//   ....[116]....
        /*0848*/ 	.word	0x00009240
        /*084c*/ 	.word	0x00000000
        /*0850*/ 	.word	0x00000090
        /*0854*/ 	.short	0x010a
        /*0856*/ 	.byte	0xff
	.zero		1


	//   ....[117]....
        /*0858*/ 	.word	0x000092a0
        /*085c*/ 	.word	0x00000002
        /*0860*/ 	.word	0x000000d0
        /*0864*/ 	.short	0x010a
        /*0866*/ 	.byte	0xff
	.zero		1


	//   ....[118]....
        /*0868*/ 	.word	0x00009300
        /*086c*/ 	.word	0x00000000
        /*0870*/ 	.word	0x00000000
        /*0874*/ 	.short	0x010a
        /*0876*/ 	.byte	0xff
	.zero		1


	//   ....[119]....
        /*0878*/ 	.word	0x00009360
        /*087c*/ 	.word	0x00000000
        /*0880*/ 	.word	0x00000000
        /*0884*/ 	.short	0x010a
        /*0886*/ 	.byte	0xff
	.zero		1


	//   ....[120]....
        /*0888*/ 	.word	0x000093c0
        /*088c*/ 	.word	0x00000000
        /*0890*/ 	.word	0x00000000
        /*0894*/ 	.short	0x010a
        /*0896*/ 	.byte	0xff
	.zero		1


	//   ....[121]....
        /*0898*/ 	.word	0x00009420
        /*089c*/ 	.word	0x00000000
        /*08a0*/ 	.word	0x00000000
        /*08a4*/ 	.short	0x010a
        /*08a6*/ 	.byte	0xff
	.zero		1


	//   ....[122]....
        /*08a8*/ 	.word	0x00009480
        /*08ac*/ 	.word	0x00000000
        /*08b0*/ 	.word	0x00000000
        /*08b4*/ 	.short	0x010a
        /*08b6*/ 	.byte	0xff
	.zero		1


	//   ....[123]....
        /*08b8*/ 	.word	0x000094d0
        /*08bc*/ 	.word	0x00000000
        /*08c0*/ 	.word	0x00000090
        /*08c4*/ 	.short	0x010a
        /*08c6*/ 	.byte	0xff
	.zero		1


	//   ....[124]....
        /*08c8*/ 	.word	0x00009530
        /*08cc*/ 	.word	0x00000000
        /*08d0*/ 	.word	0x00000088
        /*08d4*/ 	.short	0x010a
        /*08d6*/ 	.byte	0xff
	.zero		1


	//   ....[125]....
        /*08d8*/ 	.word	0x00009590
        /*08dc*/ 	.word	0x00000000
        /*08e0*/ 	.word	0x00000060
        /*08e4*/ 	.short	0x010a
        /*08e6*/ 	.byte	0xff
	.zero		1


	//   ....[126]....
        /*08e8*/ 	.word	0x000095f0
        /*08ec*/ 	.word	0x00000000
        /*08f0*/ 	.word	0x00000068
        /*08f4*/ 	.short	0x010a
        /*08f6*/ 	.byte	0xff
	.zero		1


	//   ....[127]....
        /*08f8*/ 	.word	0x00009650
        /*08fc*/ 	.word	0x00000000
        /*0900*/ 	.word	0x00000070
        /*0904*/ 	.short	0x010a
        /*0906*/ 	.byte	0xff
	.zero		1


	//   ....[128]....
        /*0908*/ 	.word	0x000096b0
        /*090c*/ 	.word	0x00000000
        /*0910*/ 	.word	0x00000078
        /*0914*/ 	.short	0x010a
        /*0916*/ 	.byte	0xff
	.zero		1


	//   ....[129]....
        /*0918*/ 	.word	0x00009710
        /*091c*/ 	.word	0x00000000
        /*0920*/ 	.word	0x00000060
        /*0924*/ 	.short	0x010a
        /*0926*/ 	.byte	0xff
	.zero		1


	//   ....[130]....
        /*0928*/ 	.word	0x00009770
        /*092c*/ 	.word	0x00000000
        /*0930*/ 	.word	0x00000068
        /*0934*/ 	.short	0x010a
        /*0936*/ 	.byte	0xff
	.zero		1


	//   ....[131]....
        /*0938*/ 	.word	0x000097d0
        /*093c*/ 	.word	0x00000000
        /*0940*/ 	.word	0x00000070
        /*0944*/ 	.short	0x010a
        /*0946*/ 	.byte	0xff
	.zero		1


	//   ....[132]....
        /*0948*/ 	.word	0x00009820
        /*094c*/ 	.word	0x00000000
        /*0950*/ 	.word	0x00000090
        /*0954*/ 	.short	0x010a
        /*0956*/ 	.byte	0xff
	.zero		1


	//   ....[133]....
        /*0958*/ 	.word	0x00009880
        /*095c*/ 	.word	0x00000000
        /*0960*/ 	.word	0x00000040
        /*0964*/ 	.short	0x010a
        /*0966*/ 	.byte	0xff
	.zero		1


	//   ....[134]....
        /*0968*/ 	.word	0x000098d0
        /*096c*/ 	.word	0x00000040
        /*0970*/ 	.word	0x000000b0
        /*0974*/ 	.short	0x010a
        /*0976*/ 	.byte	0xff
	.zero		1


	//   ....[135]....
        /*0978*/ 	.word	0x00009920
        /*097c*/ 	.word	0x00000002
        /*0980*/ 	.word	0x00000040
        /*0984*/ 	.short	0x010a
        /*0986*/ 	.byte	0xff
	.zero		1


	//   ....[136]....
        /*0988*/ 	.word	0x00009970
        /*098c*/ 	.word	0x00000000
        /*0990*/ 	.word	0x00000040
        /*0994*/ 	.short	0x010a
        /*0996*/ 	.byte	0xff
	.zero		1


	//   ....[137]....
        /*0998*/ 	.word	0x000099c0
        /*099c*/ 	.word	0x00000002
        /*09a0*/ 	.word	0x00000040
        /*09a4*/ 	.short	0x010a
        /*09a6*/ 	.byte	0xff
	.zero		1


	//----- nvinfo : EIATTR_NUM_MBARRIERS
	.align		4
.L_47:
        /*09a8*/ 	.byte	0x03, 0x38
        /*09aa*/ 	.short	0x0022


	//----- nvinfo : EIATTR_EXIT_INSTR_OFFSETS
	.align		4
        /*09ac*/ 	.byte	0x04, 0x1c
        /*09ae*/ 	.short	(.L_49 - .L_48)


	//   ....[0]....
.L_48:
        /*09b0*/ 	.word	0x00002500


	//   ....[1]....
        /*09b4*/ 	.word	0x000029f0


	//   ....[2]....
        /*09b8*/ 	.word	0x00002a50


	//   ....[3]....
        /*09bc*/ 	.word	0x000039b0


	//   ....[4]....
        /*09c0*/ 	.word	0x000049e0


	//   ....[5]....
        /*09c4*/ 	.word	0x00004a20


	//   ....[6]....
        /*09c8*/ 	.word	0x00008d30


	//   ....[7]....
        /*09cc*/ 	.word	0x00008db0


	//   ....[8]....
        /*09d0*/ 	.word	0x00008de0


	//   ....[9]....
        /*09d4*/ 	.word	0x00008e50


	//----- nvinfo : EIATTR_MAX_THREADS
	.align		4
.L_49:
        /*09d8*/ 	.byte	0x04, 0x05
        /*09da*/ 	.short	(.L_51 - .L_50)
.L_50:
        /*09dc*/ 	.word	0x00000100
        /*09e0*/ 	.word	0x00000001
        /*09e4*/ 	.word	0x00000001


	//----- nvinfo : EIATTR_CRS_STACK_SIZE
	.align		4
.L_51:
        /*09e8*/ 	.byte	0x04, 0x1e
        /*09ea*/ 	.short	(.L_53 - .L_52)
.L_52:
        /*09ec*/ 	.word	0x00000000


	//----- nvinfo : EIATTR_CBANK_PARAM_SIZE
	.align		4
.L_53:
        /*09f0*/ 	.byte	0x03, 0x19
        /*09f2*/ 	.short	0x0800


	//----- nvinfo : EIATTR_PARAM_CBANK
	.align		4
        /*09f4*/ 	.byte	0x04, 0x0a
        /*09f6*/ 	.short	(.L_55 - .L_54)
	.align		4
.L_54:
        /*09f8*/ 	.word	index@(.nv.constant0._ZN7cutlass13device_kernelINS_4gemm6kernel13GemmUniversalIN4cute5tupleIJiiiiEEENS1_10collective13CollectiveMmaINS1_35MainloopSm100TmaUmmaWarpSpecializedILi4ELi2ELi4ENS5_IJNS4_1CILi1EEESB_SB_EEEEENS5_IJNSA_ILi64EEENSA_ILi256EEESE_EEENS_10bfloat16_tENS5_IJlSB_lEEESH_SI_NS4_8TiledMMAINS4_8MMA_AtomIJNS4_20SM100_MMA_F16BF16_SSISH_SH_fLi64ELi256ELNS4_4UMMA5MajorE0ELSN_0ELNSM_7ScaleInE0ELSO_0EEEEEENS4_6LayoutISC_NS5_IJNSA_ILi0EEESS_SS_EEEEENS5_IJNS4_10UnderscoreESV_SV_EEEEENS4_13SM90_TMA_LOADENS4_14ComposedLayoutINS4_7SwizzleILi3ELi4ELi3EEENS4_18smem_ptr_flag_bitsILi16EEENSR_INS5_IJNSA_ILi8EEESE_EEENS5_IJSE_SB_EEEEEEEvNS4_8identityESY_S18_vS19_EENS_8epilogue10collective18CollectiveEpilogueINS1B_23Sm100TmaWarpSpecializedILi4ELi2ELi32ELb1ELb0EEEJSG_NS5_IJNSR_ISE_SB_EES1G_EEESH_SI_SH_SI_NS1B_6fusion15FusionCallbacksIS1F_NS1I_17LinearCombinationISH_fSH_fLNS_15FloatRoundStyleE2EEESG_S1H_JEEENS4_5SM1004TMEM4LOAD26SM100_TMEM_LOAD_16dp256b8xESY_S18_NS4_17SM75_U32x4_LDSM_NENS4_14SM90_TMA_STOREES18_NS4_17SM90_U32x4_STSM_NENS4_39AutoVectorizingCopyWithAssumedAlignmentILi128EEEEEEvvEEEEvNT_6ParamsE)
        /*09fc*/ 	.short	0x0380
        /*09fe*/ 	.short	0x0800


	//----- nvinfo : EIATTR_SW_WAR
	.align		4
.L_55:
        /*0a00*/ 	.byte	0x04, 0x36
        /*0a02*/ 	.short	(.L_57 - .L_56)
.L_56:
        /*0a04*/ 	.word	0x00000008
.L_57:


//--------------------- .nv.callgraph             --------------------------
	.section	.nv.callgraph,"",@"SHT_CUDA_CALLGRAPH"
	.align	4
	.sectionentsize	8
	.align		4
        /*0000*/ 	.word	0x00000000
	.align		4
        /*0004*/ 	.word	0xffffffff
	.align		4
        /*0008*/ 	.word	index@(_ZN7cutlass13device_kernelINS_4gemm6kernel13GemmUniversalIN4cute5tupleIJiiiiEEENS1_10collective13CollectiveMmaINS1_35MainloopSm100TmaUmmaWarpSpecializedILi4ELi2ELi4ENS5_IJNS4_1CILi1EEESB_SB_EEEEENS5_IJNSA_ILi64EEENSA_ILi256EEESE_EEENS_10bfloat16_tENS5_IJlSB_lEEESH_SI_NS4_8TiledMMAINS4_8MMA_AtomIJNS4_20SM100_MMA_F16BF16_SSISH_SH_fLi64ELi256ELNS4_4UMMA5MajorE0ELSN_0ELNSM_7ScaleInE0ELSO_0EEEEEENS4_6LayoutISC_NS5_IJNSA_ILi0EEESS_SS_EEEEENS5_IJNS4_10UnderscoreESV_SV_EEEEENS4_13SM90_TMA_LOADENS4_14ComposedLayoutINS4_7SwizzleILi3ELi4ELi3EEENS4_18smem_ptr_flag_bitsILi16EEENSR_INS5_IJNSA_ILi8EEESE_EEENS5_IJSE_SB_EEEEEEEvNS4_8identityESY_S18_vS19_EENS_8epilogue10collective18CollectiveEpilogueINS1B_23Sm100TmaWarpSpecializedILi4ELi2ELi32ELb1ELb0EEEJSG_NS5_IJNSR_ISE_SB_EES1G_EEESH_SI_SH_SI_NS1B_6fusion15FusionCallbacksIS1F_NS1I_17LinearCombinationISH_fSH_fLNS_15FloatRoundStyleE2EEESG_S1H_JEEENS4_5SM1004TMEM4LOAD26SM100_TMEM_LOAD_16dp256b8xESY_S18_NS4_17SM75_U32x4_LDSM_NENS4_14SM90_TMA_STOREES18_NS4_17SM90_U32x4_STSM_NENS4_39AutoVectorizingCopyWithAssumedAlignmentILi128EEEEEEvvEEEEvNT_6ParamsE)
	.align		4
        /*000c*/ 	.word	index@(__assertfail)
	.align		4
        /*0010*/ 	.word	0x00000000
	.align		4
        /*0014*/ 	.word	0xfffffffe
	.align		4
        /*0018*/ 	.word	0x00000000
	.align		4
        /*001c*/ 	.word	0xfffffffd
	.align		4
        /*0020*/ 	.word	0x00000000
	.align		4
        /*0024*/ 	.word	0xfffffffc


//--------------------- .nv.constant4             --------------------------
	.section	.nv.constant4,"a",@progbits
	.align	8
	.align		8
.nv.constant4:
        /*0000*/ 	.dword	__assertfail
	.align		8
        /*0008*/ 	.dword	__unnamed_1
	.align		8
        /*0010*/ 	.dword	__unnamed_2
	.align		8
        /*0018*/ 	.dword	_ZN40_INTERNAL_02190071_4_k_cu_1a013dbc_170544cuda3std3__45__cpo5beginE
	.align		8
        /*0020*/ 	.dword	_ZN40_INTERNAL_02190071_4_k_cu_1a013dbc_170544cuda3std3__45__cpo3endE
	.align		8
        /*0028*/ 	.dword	_ZN40_INTERNAL_02190071_4_k_cu_1a013dbc_170544cuda3std3__45__cpo6cbeginE
	.align		8
        /*0030*/ 	.dword	_ZN40_INTERNAL_02190071_4_k_cu_1a013dbc_170544cuda3std3__45__cpo4cendE
	.align		8
        /*0038*/ 	.dword	_ZN40_INTERNAL_02190071_4_k_cu_1a013dbc_170544cuda3std3__442_GLOBAL__N__02190071_4_k_cu_1a013dbc_170546ignoreE
	.align		8
        /*0040*/ 	.dword	_ZN40_INTERNAL_02190071_4_k_cu_1a013dbc_170544cuda3std3__419piecewise_constructE
	.align		8
        /*0048*/ 	.dword	_ZN40_INTERNAL_02190071_4_k_cu_1a013dbc_170544cuda3std3__48in_placeE
	.align		8
        /*0050*/ 	.dword	_ZN40_INTERNAL_02190071_4_k_cu_1a013dbc_170544cuda3std6ranges3__45__cpo4swapE
	.align		8
        /*0058*/ 	.dword	_ZN40_INTERNAL_02190071_4_k_cu_1a013dbc_170544cuda3std6ranges3__45__cpo9iter_moveE
	.align		8
        /*0060*/ 	.dword	_ZN40_INTERNAL_02190071_4_k_cu_1a013dbc_170544cute7productE
	.align		8
        /*0068*/ 	.dword	_ZN40_INTERNAL_02190071_4_k_cu_1a013dbc_170544cute1_E
	.align		8
        /*0070*/ 	.dword	$str$25
	.align		8
        /*0078*/ 	.dword	$str$26
	.align		8
        /*0080*/ 	.dword	$str$27
	.align		8
        /*0088*/ 	.dword	$str$28


//--------------------- .text._ZN7cutlass13device_kernelINS_4gemm6kernel13GemmUniversalIN4cute5tupleIJiiiiEEENS1_10collective13CollectiveMmaINS1_35MainloopSm100TmaUmmaWarpSpecializedILi4ELi2ELi4ENS5_IJNS4_1CILi1EEESB_SB_EEEEENS5_IJNSA_ILi64EEENSA_ILi256EEESE_EEENS_10bfloat16_tENS5_IJlSB_lEEESH_SI_NS4_8TiledMMAINS4_8MMA_AtomIJNS4_20SM100_MMA_F16BF16_SSISH_SH_fLi64ELi256ELNS4_4UMMA5MajorE0ELSN_0ELNSM_7ScaleInE0ELSO_0EEEEEENS4_6LayoutISC_NS5_IJNSA_ILi0EEESS_SS_EEEEENS5_IJNS4_10UnderscoreESV_SV_EEEEENS4_13SM90_TMA_LOADENS4_14ComposedLayoutINS4_7SwizzleILi3ELi4ELi3EEENS4_18smem_ptr_flag_bitsILi16EEENSR_INS5_IJNSA_ILi8EEESE_EEENS5_IJSE_SB_EEEEEEEvNS4_8identityESY_S18_vS19_EENS_8epilogue10collective18CollectiveEpilogueINS1B_23Sm100TmaWarpSpecializedILi4ELi2ELi32ELb1ELb0EEEJSG_NS5_IJNSR_ISE_SB_EES1G_EEESH_SI_SH_SI_NS1B_6fusion15FusionCallbacksIS1F_NS1I_17LinearCombinationISH_fSH_fLNS_15FloatRoundStyleE2EEESG_S1H_JEEENS4_5SM1004TMEM4LOAD26SM100_TMEM_LOAD_16dp256b8xESY_S18_NS4_17SM75_U32x4_LDSM_NENS4_14SM90_TMA_STOREES18_NS4_17SM90_U32x4_STSM_NENS4_39AutoVectorizingCopyWithAssumedAlignmentILi128EEEEEEvvEEEEvNT_6ParamsE --------------------------
	.section	.text._ZN7cutlass13device_kernelINS_4gemm6kernel13GemmUniversalIN4cute5tupleIJiiiiEEENS1_10collective13CollectiveMmaINS1_35MainloopSm100TmaUmmaWarpSpecializedILi4ELi2ELi4ENS5_IJNS4_1CILi1EEESB_SB_EEEEENS5_IJNSA_ILi64EEENSA_ILi256EEESE_EEENS_10bfloat16_tENS5_IJlSB_lEEESH_SI_NS4_8TiledMMAINS4_8MMA_AtomIJNS4_20SM100_MMA_F16BF16_SSISH_SH_fLi64ELi256ELNS4_4UMMA5MajorE0ELSN_0ELNSM_7ScaleInE0ELSO_0EEEEEENS4_6LayoutISC_NS5_IJNSA_ILi0EEESS_SS_EEEEENS5_IJNS4_10UnderscoreESV_SV_EEEEENS4_13SM90_TMA_LOADENS4_14ComposedLayoutINS4_7SwizzleILi3ELi4ELi3EEENS4_18smem_ptr_flag_bitsILi16EEENSR_INS5_IJNSA_ILi8EEESE_EEENS5_IJSE_SB_EEEEEEEvNS4_8identityESY_S18_vS19_EENS_8epilogue10collective18CollectiveEpilogueINS1B_23Sm100TmaWarpSpecializedILi4ELi2ELi32ELb1ELb0EEEJSG_NS5_IJNSR_ISE_SB_EES1G_EEESH_SI_SH_SI_NS1B_6fusion15FusionCallbacksIS1F_NS1I_17LinearCombinationISH_fSH_fLNS_15FloatRoundStyleE2EEESG_S1H_JEEENS4_5SM1004TMEM4LOAD26SM100_TMEM_LOAD_16dp256b8xESY_S18_NS4_17SM75_U32x4_LDSM_NENS4_14SM90_TMA_STOREES18_NS4_17SM90_U32x4_STSM_NENS4_39AutoVectorizingCopyWithAssumedAlignmentILi128EEEEEEvvEEEEvNT_6ParamsE,"ax",@progbits
	.align	128
.text._ZN7cutlass13device_kernelINS_4gemm6kernel13GemmUniversalIN4cute5tupleIJiiiiEEENS1_10collective13CollectiveMmaINS1_35MainloopSm100TmaUmmaWarpSpecializedILi4ELi2ELi4ENS5_IJNS4_1CILi1EEESB_SB_EEEEENS5_IJNSA_ILi64EEENSA_ILi256EEESE_EEENS_10bfloat16_tENS5_IJlSB_lEEESH_SI_NS4_8TiledMMAINS4_8MMA_AtomIJNS4_20SM100_MMA_F16BF16_SSISH_SH_fLi64ELi256ELNS4_4UMMA5MajorE0ELSN_0ELNSM_7ScaleInE0ELSO_0EEEEEENS4_6LayoutISC_NS5_IJNSA_ILi0EEESS_SS_EEEEENS5_IJNS4_10UnderscoreESV_SV_EEEEENS4_13SM90_TMA_LOADENS4_14ComposedLayoutINS4_7SwizzleILi3ELi4ELi3EEENS4_18smem_ptr_flag_bitsILi16EEENSR_INS5_IJNSA_ILi8EEESE_EEENS5_IJSE_SB_EEEEEEEvNS4_8identityESY_S18_vS19_EENS_8epilogue10collective18CollectiveEpilogueINS1B_23Sm100TmaWarpSpecializedILi4ELi2ELi32ELb1ELb0EEEJSG_NS5_IJNSR_ISE_SB_EES1G_EEESH_SI_SH_SI_NS1B_6fusion15FusionCallbacksIS1F_NS1I_17LinearCombinationISH_fSH_fLNS_15FloatRoundStyleE2EEESG_S1H_JEEENS4_5SM1004TMEM4LOAD26SM100_TMEM_LOAD_16dp256b8xESY_S18_NS4_17SM75_U32x4_LDSM_NENS4_14SM90_TMA_STOREES18_NS4_17SM90_U32x4_STSM_NENS4_39AutoVectorizingCopyWithAssumedAlignmentILi128EEEEEEvvEEEEvNT_6ParamsE:
        .type           _ZN7cutlass13device_kernelINS_4gemm6kernel13GemmUniversalIN4cute5tupleIJiiiiEEENS1_10collective13CollectiveMmaINS1_35MainloopSm100TmaUmmaWarpSpecializedILi4ELi2ELi4ENS5_IJNS4_1CILi1EEESB_SB_EEEEENS5_IJNSA_ILi64EEENSA_ILi256EEESE_EEENS_10bfloat16_tENS5_IJlSB_lEEESH_SI_NS4_8TiledMMAINS4_8MMA_AtomIJNS4_20SM100_MMA_F16BF16_SSISH_SH_fLi64ELi256ELNS4_4UMMA5MajorE0ELSN_0ELNSM_7ScaleInE0ELSO_0EEEEEENS4_6LayoutISC_NS5_IJNSA_ILi0EEESS_SS_EEEEENS5_IJNS4_10UnderscoreESV_SV_EEEEENS4_13SM90_TMA_LOADENS4_14ComposedLayoutINS4_7SwizzleILi3ELi4ELi3EEENS4_18smem_ptr_flag_bitsILi16EEENSR_INS5_IJNSA_ILi8EEESE_EEENS5_IJSE_SB_EEEEEEEvNS4_8identityESY_S18_vS19_EENS_8epilogue10collective18CollectiveEpilogueINS1B_23Sm100TmaWarpSpecializedILi4ELi2ELi32ELb1ELb0EEEJSG_NS5_IJNSR_ISE_SB_EES1G_EEESH_SI_SH_SI_NS1B_6fusion15FusionCallbacksIS1F_NS1I_17LinearCombinationISH_fSH_fLNS_15FloatRoundStyleE2EEESG_S1H_JEEENS4_5SM1004TMEM4LOAD26SM100_TMEM_LOAD_16dp256b8xESY_S18_NS4_17SM75_U32x4_LDSM_NENS4_14SM90_TMA_STOREES18_NS4_17SM90_U32x4_STSM_NENS4_39AutoVectorizingCopyWithAssumedAlignmentILi128EEEEEEvvEEEEvNT_6ParamsE,@function
        .size           _ZN7cutlass13device_kernelINS_4gemm6kernel13GemmUniversalIN4cute5tupleIJiiiiEEENS1_10collective13CollectiveMmaINS1_35MainloopSm100TmaUmmaWarpSpecializedILi4ELi2ELi4ENS5_IJNS4_1CILi1EEESB_SB_EEEEENS5_IJNSA_ILi64EEENSA_ILi256EEESE_EEENS_10bfloat16_tENS5_IJlSB_lEEESH_SI_NS4_8TiledMMAINS4_8MMA_AtomIJNS4_20SM100_MMA_F16BF16_SSISH_SH_fLi64ELi256ELNS4_4UMMA5MajorE0ELSN_0ELNSM_7ScaleInE0ELSO_0EEEEEENS4_6LayoutISC_NS5_IJNSA_ILi0EEESS_SS_EEEEENS5_IJNS4_10UnderscoreESV_SV_EEEEENS4_13SM90_TMA_LOADENS4_14ComposedLayoutINS4_7SwizzleILi3ELi4ELi3EEENS4_18smem_ptr_flag_bitsILi16EEENSR_INS5_IJNSA_ILi8EEESE_EEENS5_IJSE_SB_EEEEEEEvNS4_8identityESY_S18_vS19_EENS_8epilogue10collective18CollectiveEpilogueINS1B_23Sm100TmaWarpSpecializedILi4ELi2ELi32ELb1ELb0EEEJSG_NS5_IJNSR_ISE_SB_EES1G_EEESH_SI_SH_SI_NS1B_6fusion15FusionCallbacksIS1F_NS1I_17LinearCombinationISH_fSH_fLNS_15FloatRoundStyleE2EEESG_S1H_JEEENS4_5SM1004TMEM4LOAD26SM100_TMEM_LOAD_16dp256b8xESY_S18_NS4_17SM75_U32x4_LDSM_NENS4_14SM90_TMA_STOREES18_NS4_17SM90_U32x4_STSM_NENS4_39AutoVectorizingCopyWithAssumedAlignmentILi128EEEEEEvvEEEEvNT_6ParamsE,(.L_x_176 - _ZN7cutlass13device_kernelINS_4gemm6kernel13GemmUniversalIN4cute5tupleIJiiiiEEENS1_10collective13CollectiveMmaINS1_35MainloopSm100TmaUmmaWarpSpecializedILi4ELi2ELi4ENS5_IJNS4_1CILi1EEESB_SB_EEEEENS5_IJNSA_ILi64EEENSA_ILi256EEESE_EEENS_10bfloat16_tENS5_IJlSB_lEEESH_SI_NS4_8TiledMMAINS4_8MMA_AtomIJNS4_20SM100_MMA_F16BF16_SSISH_SH_fLi64ELi256ELNS4_4UMMA5MajorE0ELSN_0ELNSM_7ScaleInE0ELSO_0EEEEEENS4_6LayoutISC_NS5_IJNSA_ILi0EEESS_SS_EEEEENS5_IJNS4_10UnderscoreESV_SV_EEEEENS4_13SM90_TMA_LOADENS4_14ComposedLayoutINS4_7SwizzleILi3ELi4ELi3EEENS4_18smem_ptr_flag_bitsILi16EEENSR_INS5_IJNSA_ILi8EEESE_EEENS5_IJSE_SB_EEEEEEEvNS4_8identityESY_S18_vS19_EENS_8epilogue10collective18CollectiveEpilogueINS1B_23Sm100TmaWarpSpecializedILi4ELi2ELi32ELb1ELb0EEEJSG_NS5_IJNSR_ISE_SB_EES1G_EEESH_SI_SH_SI_NS1B_6fusion15FusionCallbacksIS1F_NS1I_17LinearCombinationISH_fSH_fLNS_15FloatRoundStyleE2EEESG_S1H_JEEENS4_5SM1004TMEM4LOAD26SM100_TMEM_LOAD_16dp256b8xESY_S18_NS4_17SM75_U32x4_LDSM_NENS4_14SM90_TMA_STOREES18_NS4_17SM90_U32x4_STSM_NENS4_39AutoVectorizingCopyWithAssumedAlignmentILi128EEEEEEvvEEEEvNT_6ParamsE)
        .other          _ZN7cutlass13device_kernelINS_4gemm6kernel13GemmUniversalIN4cute5tupleIJiiiiEEENS1_10collective13CollectiveMmaINS1_35MainloopSm100TmaUmmaWarpSpecializedILi4ELi2ELi4ENS5_IJNS4_1CILi1EEESB_SB_EEEEENS5_IJNSA_ILi64EEENSA_ILi256EEESE_EEENS_10bfloat16_tENS5_IJlSB_lEEESH_SI_NS4_8TiledMMAINS4_8MMA_AtomIJNS4_20SM100_MMA_F16BF16_SSISH_SH_fLi64ELi256ELNS4_4UMMA5MajorE0ELSN_0ELNSM_7ScaleInE0ELSO_0EEEEEENS4_6LayoutISC_NS5_IJNSA_ILi0EEESS_SS_EEEEENS5_IJNS4_10UnderscoreESV_SV_EEEEENS4_13SM90_TMA_LOADENS4_14ComposedLayoutINS4_7SwizzleILi3ELi4ELi3EEENS4_18smem_ptr_flag_bitsILi16EEENSR_INS5_IJNSA_ILi8EEESE_EEENS5_IJSE_SB_EEEEEEEvNS4_8identityESY_S18_vS19_EENS_8epilogue10collective18CollectiveEpilogueINS1B_23Sm100TmaWarpSpecializedILi4ELi2ELi32ELb1ELb0EEEJSG_NS5_IJNSR_ISE_SB_EES1G_EEESH_SI_SH_SI_NS1B_6fusion15FusionCallbacksIS1F_NS1I_17LinearCombinationISH_fSH_fLNS_15FloatRoundStyleE2EEESG_S1H_JEEENS4_5SM1004TMEM4LOAD26SM100_TMEM_LOAD_16dp256b8xESY_S18_NS4_17SM75_U32x4_LDSM_NENS4_14SM90_TMA_STOREES18_NS4_17SM90_U32x4_STSM_NENS4_39AutoVectorizingCopyWithAssumedAlignmentILi128EEEEEEvvEEEEvNT_6ParamsE,@"STO_CUDA_ENTRY STV_DEFAULT"
_ZN7cutlass13device_kernelINS_4gemm6kernel13GemmUniversalIN4cute5tupleIJiiiiEEENS1_10collective13CollectiveMmaINS1_35MainloopSm100TmaUmmaWarpSpecializedILi4ELi2ELi4ENS5_IJNS4_1CILi1EEESB_SB_EEEEENS5_IJNSA_ILi64EEENSA_ILi256EEESE_EEENS_10bfloat16_tENS5_IJlSB_lEEESH_SI_NS4_8TiledMMAINS4_8MMA_AtomIJNS4_20SM100_MMA_F16BF16_SSISH_SH_fLi64ELi256ELNS4_4UMMA5MajorE0ELSN_0ELNSM_7ScaleInE0ELSO_0EEEEEENS4_6LayoutISC_NS5_IJNSA_ILi0EEESS_SS_EEEEENS5_IJNS4_10UnderscoreESV_SV_EEEEENS4_13SM90_TMA_LOADENS4_14ComposedLayoutINS4_7SwizzleILi3ELi4ELi3EEENS4_18smem_ptr_flag_bitsILi16EEENSR_INS5_IJNSA_ILi8EEESE_EEENS5_IJSE_SB_EEEEEEEvNS4_8identityESY_S18_vS19_EENS_8epilogue10collective18CollectiveEpilogueINS1B_23Sm100TmaWarpSpecializedILi4ELi2ELi32ELb1ELb0EEEJSG_NS5_IJNSR_ISE_SB_EES1G_EEESH_SI_SH_SI_NS1B_6fusion15FusionCallbacksIS1F_NS1I_17LinearCombinationISH_fSH_fLNS_15FloatRoundStyleE2EEESG_S1H_JEEENS4_5SM1004TMEM4LOAD26SM100_TMEM_LOAD_16dp256b8xESY_S18_NS4_17SM75_U32x4_LDSM_NENS4_14SM90_TMA_STOREES18_NS4_17SM90_U32x4_STSM_NENS4_39AutoVectorizingCopyWithAssumedAlignmentILi128EEEEEEvvEEEEvNT_6ParamsE:
[----:B------:R-:W1:Y:S01]  /*0000*/  LDC R1, c[0x0][0x37c] ;  /* 0x0000df00ff017b82 */ /* 0x000e620000000800 */
[----:B------:R-:W2:Y:S01]  /*0010*/  S2R R101, SR_TID.X ;  /* 0x0000000000657919 */ /* 0x000ea20000002100 */
[----:B------:R-:W3:Y:S01]  /*0020*/  LDCU.64 UR4, c[0x0][0x890] ;  /* 0x00011200ff0477ac */ /* 0x000ee20008000a00 */
[----:B------:R-:W-:Y:S02]  /*0030*/  PRMT R88, RZ, 0x7610, R88 ;  /* 0x00007610ff587816 */ /* 0x000fe40000000058 */
[----:B------:R-:W-:Y:S01]  /*0040*/  ELECT P5, URZ, PT ;  /* 0x0000000000ff782f */ /* 0x000fe200038a0000 */
[----:B------:R-:W4:Y:S01]  /*0050*/  LDCU.64 UR46, c[0x0][0x358] ;  /* 0x00006b00ff2e77ac */ /* 0x000f220008000a00 */
[----:B---3--:R-:W-:-:S04]  /*0060*/  UISETP.NE.U32.AND UP0, UPT, UR4, URZ, UPT ;  /* 0x000000ff0400728c */ /* 0x008fc8000bf05070 */
[----:B------:R-:W-:Y:S01]  /*0070*/  UISETP.NE.AND.EX UP0, UPT, UR5, URZ, UPT, UP0 ;  /* 0x000000ff0500728c */ /* 0x000fe2000bf05300 */
[----:B--2---:R-:W-:-:S05]  /*0080*/  SHF.R.U32.HI R93, RZ, 0x5, R101 ;  /* 0x00000005ff5d7819 */ /* 0x004fca0000011665 */
[----:B------:R-:W2:Y:S02]  /*0090*/  SHFL.IDX PT, R0, R93, RZ, 0x1f ;  /* 0x00001fff5d007589 */ /* 0x000ea400000e0000 */
[----:B--2---:R-:W-:Y:S01]  /*00a0*/  R2UR UR8, R0 ;  /* 0x00000000000872ca */ /* 0x004fe200000e0000 */
[----:B-1--4-:R-:W-:-:S14]  /*00b0*/  BRA.U UP0, `(.L_x_0) ;  /* 0x00000001002c7547 */ /* 0x012fdc000b800000 */
[----:B------:R-:W1:Y:S02]  /*00c0*/  LDCU.64 UR6, c[0x0][0x888] ;  /* 0x00011100ff0677ac */ /* 0x000e640008000a00 */
[----:B-1----:R-:W-:-:S04]  /*00d0*/  UISETP.NE.U32.AND UP0, UPT, UR6, URZ, UPT ;  /* 0x000000ff0600728c */ /* 0x002fc8000bf05070 */
[----:B------:R-:W-:-:S09]  /*00e0*/  UISETP.NE.AND.EX UP0, UPT, UR7, URZ, UPT, UP0 ;  /* 0x000000ff0700728c */ /* 0x000fd2000bf05300 */
[----:B------:R-:W-:Y:S05]  /*00f0*/  BRA.U !UP0, `(.L_x_1) ;  /* 0x0000000108107547 */ /* 0x000fea000b800000 */
[----:B------:R-:W1:Y:S02]  /*0100*/  LDC.64 R2, c[0x0][0x888] ;  /* 0x00022200ff027b82 */ /* 0x000e640000000a00 */
[----:B-1----:R1:W5:Y:S01]  /*0110*/  LDG.E R49, desc[UR46][R2.64] ;  /* 0x0000002e02317981 */ /* 0x002362000c1e1900 */
[----:B------:R-:W-:Y:S01]  /*0120*/  HFMA2 R88, -RZ, RZ, 0, 5.9604644775390625e-08 ;  /* 0x00000001ff587431 */ /* 0x000fe200000001ff */
[----:B------:R-:W-:Y:S05]  /*0130*/  BRA `(.L_x_0) ;  /* 0x00000000000c7947 */ /* 0x000fea0003800000 */
.L_x_1:
[----:B------:R-:W1:Y:S01]  /*0140*/  LDCU UR6, c[0x0][0x880] ;  /* 0x00011000ff0677ac */ /* 0x000e620008000800 */
[----:B------:R-:W-:Y:S01]  /*0150*/  HFMA2 R88, -RZ, RZ, 0, 5.9604644775390625e-08 ;  /* 0x00000001ff587431 */ /* 0x000fe200000001ff */
[----:B-1----:R-:W-:-:S07]  /*0160*/  MOV R49, UR6 ;  /* 0x0000000600317c02 */ /* 0x002fce0008000f00 */
.L_x_0:
[----:B------:R-:W2:Y:S02]  /*0170*/  LDCU.64 UR6, c[0x0][0x8b0] ;  /* 0x00011600ff0677ac */ /* 0x000ea40008000a00 */
[----:B--2---:R-:W-:-:S04]  /*0180*/  UISETP.NE.U32.AND UP0, UPT, UR6, URZ, UPT ;  /* 0x000000ff0600728c */ /* 0x004fc8000bf05070 */
[----:B------:R-:W-:-:S09]  /*0190*/  UISETP.NE.AND.EX UP0, UPT, UR7, URZ, UPT, UP0 ;  /* 0x000000ff0700728c */ /* 0x000fd2000bf05300 */
[----:B------:R-:W-:Y:S05]  /*01a0*/  BRA.U UP0, `(.L_x_2) ;  /* 0x0000000100247547 */ /* 0x000fea000b800000 */
[----:B------:R-:W2:Y:S02]  /*01b0*/  LDCU.64 UR6, c[0x0][0x8a8] ;  /* 0x00011500ff0677ac */ /* 0x000ea40008000a00 */
[----:B--2---:R-:W-:-:S04]  /*01c0*/  UISETP.NE.U32.AND UP0, UPT, UR6, URZ, UPT ;  /* 0x000000ff0600728c */ /* 0x004fc8000bf05070 */
[----:B------:R-:W-:-:S09]  /*01d0*/  UISETP.NE.AND.EX UP0, UPT, UR7, URZ, UPT, UP0 ;  /* 0x000000ff0700728c */ /* 0x000fd2000bf05300 */
[----:B------:R-:W-:Y:S05]  /*01e0*/  BRA.U !UP0, `(.L_x_3) ;  /* 0x00000001080c7547 */ /* 0x000fea000b800000 */
[----:B-1----:R-:W1:Y:S02]  /*01f0*/  LDC.64 R2, c[0x0][0x8a8] ;  /* 0x00022a00ff027b82 */ /* 0x002e640000000a00 */
[----:B-1----:R2:W5:Y:S01]  /*0200*/  LDG.E R47, desc[UR46][R2.64] ;  /* 0x0000002e022f7981 */ /* 0x002562000c1e1900 */
[----:B------:R-:W-:Y:S05]  /*0210*/  BRA `(.L_x_2) ;  /* 0x0000000000087947 */ /* 0x000fea0003800000 */
.L_x_3:
[----:B------:R-:W2:Y:S02]  /*0220*/  LDCU UR6, c[0x0][0x8a0] ;  /* 0x00011400ff0677ac */ /* 0x000ea40008000800 */
[----:B--2---:R-:W-:Y:S02]  /*0230*/  MOV R47, UR6 ;  /* 0x00000006002f7c02 */ /* 0x004fe40008000f00 */
.L_x_2:
[----:B------:R-:W-:Y:S01]  /*0240*/  IMAD.U32 R0, RZ, RZ, UR8 ;  /* 0x00000008ff007e24 */ /* 0x000fe2000f8e00ff */
[----:B------:R-:W-:Y:S04]  /*0250*/  BSSY.RECONVERGENT B0, `(.L_x_4) ;  /* 0x000000c000007945 */ /* 0x000fe80003800200 */
[C---:B------:R-:W-:Y:S02]  /*0260*/  ISETP.NE.OR P1, PT, R0.reuse, 0x1, !P5 ;  /* 0x000000010000780c */ /* 0x040fe40006f25670 */
[----:B------:R-:W-:-:S11]  /*0270*/  ISETP.NE.OR P0, PT, R0, 0x3, !P5 ;  /* 0x000000030000780c */ /* 0x000fd60006f05670 */
[----:B------:R-:W-:Y:S05]  /*0280*/  @P1 BRA `(.L_x_5) ;  /* 0x0000000000201947 */ /* 0x000fea0003800000 */
[----:B------:R-:W3:Y:S02]  /*0290*/  LDCU.64 UR6, c[0x0][0x348] ;  /* 0x00006900ff0677ac */ /* 0x000ee40008000a00 */
[----:B---3--:R-:W-:Y:S02]  /*02a0*/  UIADD3 UR10, UP1, UPT, UR6, 0x80, URZ ;  /* 0x00000080060a7890 */ /* 0x008fe4000ff3e0ff */
[----:B------:R-:W-:Y:S02]  /*02b0*/  UIADD3 UR6, UP0, UPT, UR6, 0x180, URZ ;  /* 0x0000018006067890 */ /* 0x000fe4000ff1e0ff */
[----:B------:R-:W-:Y:S02]  /*02c0*/  UIADD3.X UR11, UPT, UPT, URZ, UR7, URZ, UP1, !UPT ;  /* 0x00000007ff0b7290 */ /* 0x000fe40008ffe4ff */
[----:B------:R-:W-:-:S07]  /*02d0*/  UIADD3.X UR7, UPT, UPT, URZ, UR7, URZ, UP0, !UPT ;  /* 0x00000007ff077290 */ /* 0x000fce00087fe4ff */
[----:B------:R3:W-:Y:S02]  /*02e0*/  UTMACCTL.PF [UR10] ;  /* 0x000000000a0079b9 */ /* 0x0007e40008040000 */
[----:B------:R3:W-:Y:S02]  /*02f0*/  UTMACCTL.PF [UR6] ;  /* 0x00000000060079b9 */ /* 0x0007e40008040000 */
[----:B---3--:R-:W-:Y:S01]  /*0300*/  NOP ;  /* 0x0000000000007918 */ /* 0x008fe20000000000 */
.L_x_5:
[----:B------:R-:W-:Y:S05]  /*0310*/  BSYNC.RECONVERGENT B0 ;  /* 0x0000000000007941 */ /* 0x000fea0003800200 */
.L_x_4:
[----:B------:R-:W-:Y:S04]  /*0320*/  BSSY.RECONVERGENT B0, `(.L_x_6) ;  /* 0x000000a000007945 */ /* 0x000fe80003800200 */
        /* <DEDUP_REMOVED lines=9> */
.L_x_7:
[----:B------:R-:W-:Y:S05]  /*03c0*/  BSYNC.RECONVERGENT B0 ;  /* 0x0000000000007941 */ /* 0x000fea0003800200 */
.L_x_6:
[----:B------:R-:W3:Y:S01]  /*03d0*/  LDCU.64 UR6, c[0x0][0x888] ;  /* 0x00011100ff0677ac */ /* 0x000ee20008000a00 */
[----:B------:R-:W-:Y:S02]  /*03e0*/  UISETP.EQ.U32.AND UP1, UPT, UR4, URZ, UPT ;  /* 0x000000ff0400728c */ /* 0x000fe4000bf22070 */
[----:B------:R-:W-:Y:S02]  /*03f0*/  UPLOP3.LUT UP2, UPT, UPT, UPT, UPT, 0x80, 0x8 ;  /* 0x000000000008789c */ /* 0x000fe40003f4f070 */
[----:B---3--:R-:W-:-:S04]  /*0400*/  UISETP.NE.U32.AND UP0, UPT, UR6, URZ, UPT ;  /* 0x000000ff0600728c */ /* 0x008fc8000bf05070 */
[----:B------:R-:W-:-:S04]  /*0410*/  UISETP.NE.AND.EX UP0, UPT, UR7, URZ, UPT, UP0 ;  /* 0x000000ff0700728c */ /* 0x000fc8000bf05300 */
[----:B------:R-:W-:-:S04]  /*0420*/  UISETP.EQ.OR.EX UP3, UPT, UR5, URZ, !UP0, UP1 ;  /* 0x000000ff0500728c */ /* 0x000fc8000c762710 */
[----:B------:R-:W-:-:S05]  /*0430*/  UP2UR UR50, UPR, URZ, 0x8 ;  /* 0x00000008ff327883 */ /* 0x000fca0008000000 */
[----:B------:R-:W-:Y:S07]  /*0440*/  BRA.U !UP3, `(.L_x_8) ;  /* 0x000000010b207547 */ /* 0x000fee000b800000 */
[----:B------:R-:W-:Y:S01]  /*0450*/  UISETP.NE.U32.AND UP2, UPT, UR4, URZ, UPT ;  /* 0x000000ff0400728c */ /* 0x000fe2000bf45070 */
[----:B-----5:R-:W-:Y:S01]  /*0460*/  FSETP.NEU.AND P0, PT, R49, RZ, PT ;  /* 0x000000ff3100720b */ /* 0x020fe20003f0d000 */
[----:B------:R-:W-:Y:S02]  /*0470*/  USEL UR4, URZ, 0xffffffff, UP0 ;  /* 0xffffffffff047887 */ /* 0x000fe40008000000 */
[----:B------:R-:W-:-:S10]  /*0480*/  UISETP.NE.AND.EX UP2, UPT, UR5, URZ, UPT, UP2 ;  /* 0x000000ff0500728c */ /* 0x000fd4000bf45320 */
[----:B------:R-:W-:Y:S01]  /*0490*/  VOTEU.ANY UP1, P0 ;  /* 0x0000000000ff7886 */ /* 0x000fe20000020100 */
[----:B------:R-:W-:-:S04]  /*04a0*/  @!UP2 USEL UR4, URZ, 0xffffffff, UP1 ;  /* 0xffffffffff04a887 */ /* 0x000fc80008800000 */
[----:B------:R-:W-:-:S04]  /*04b0*/  ULOP3.LUT UR4, UR4, 0x1, URZ, 0xc0, !UPT ;  /* 0x0000000104047892 */ /* 0x000fc8000f8ec0ff */
[----:B------:R-:W-:-:S11]  /*04c0*/  UISETP.NE.U32.AND UP2, UPT, UR4, 0x1, UPT ;  /* 0x000000010400788c */ /* 0x000fd6000bf45070 */
.L_x_8:
[----:B-12---:R-:W1:Y:S01]  /*04d0*/  SHFL.IDX PT, R2, R93, RZ, 0x1f ;  /* 0x00001fff5d027589 */ /* 0x006e6200000e0000 */
[----:B------:R-:W-:-:S04]  /*04e0*/  UISETP.NE.AND UP1, UPT, UR8, 0x2, UPT ;  /* 0x000000020800788c */ /* 0x000fc8000bf25270 */
[----:B------:R-:W-:Y:S01]  /*04f0*/  USEL UR6, URZ, 0x1, UP1 ;  /* 0x00000001ff067887 */ /* 0x000fe20008800000 */
[----:B-1----:R-:W-:-:S13]  /*0500*/  ISETP.NE.AND P0, PT, R2, RZ, PT ;  /* 0x000000ff0200720c */ /* 0x002fda0003f05270 */
[----:B------:R-:W-:Y:S05]  /*0510*/  @P0 BRA `(.L_x_9) ;  /* 0x0000000000480947 */ /* 0x000fea0003800000 */
[----:B------:R-:W1:Y:S01]  /*0520*/  S2UR UR5, SR_CgaCtaId ;  /* 0x00000000000579c3 */ /* 0x000e620000008800 */
[----:B------:R-:W-:Y:S01]  /*0530*/  UMOV UR7, 0x400 ;  /* 0x0000040000077882 */ /* 0x000fe20000000000 */
[----:B------:R-:W-:Y:S01]  /*0540*/  UMOV UR4, 0x1 ;  /* 0x0000000100047882 */ /* 0x000fe20000000000 */
[----:B------:R-:W-:Y:S01]  /*0550*/  ELECT P0, URZ, PT ;  /* 0x0000000000ff782f */ /* 0x000fe20003800000 */
[----:B------:R-:W-:-:S04]  /*0560*/  UIADD3 UR10, UPT, UPT, -UR4, 0x100000, URZ ;  /* 0x00100000040a7890 */ /* 0x000fc8000fffe1ff */
[----:B------:R-:W-:Y:S02]  /*0570*/  USHF.L.U32 UR11, UR10, 0xb, URZ ;  /* 0x0000000b0a0b7899 */ /* 0x000fe400080006ff */
[----:B------:R-:W-:Y:S02]  /*0580*/  USHF.L.U32 UR10, UR10, 0x1, URZ ;  /* 0x000000010a0a7899 */ /* 0x000fe400080006ff */
[----:B-1----:R-:W-:Y:S01]  /*0590*/  ULEA UR5, UR5, UR7, 0x18 ;  /* 0x0000000705057291 */ /* 0x002fe2000f8ec0ff */
[----:B------:R-:W1:Y:S11]  /*05a0*/  FENCE.VIEW.ASYNC.S ;  /* 0x00000000000073c6 */ /* 0x000e760000000000 */
[----:B-1----:R1:W2:Y:S01]  /*05b0*/  SYNCS.EXCH.64 URZ, [UR5], UR10 ;  /* 0x0000000a05ff75b2 */ /* 0x0022a20008000100 */
[----:B------:R1:W3:Y:S01]  /*05c0*/  SYNCS.EXCH.64 URZ, [UR5+0x20], UR10 ;  /* 0x0000200a05ff75b2 */ /* 0x0002e20008000100 */
[----:B------:R1:W4:Y:S01]  /*05d0*/  SYNCS.EXCH.64 URZ, [UR5+0x8], UR10 ;  /* 0x0000080a05ff75b2 */ /* 0x0003220008000100 */
[----:B------:R1:W1:Y:S01]  /*05e0*/  SYNCS.EXCH.64 URZ, [UR5+0x28], UR10 ;  /* 0x0000280a05ff75b2 */ /* 0x0002620008000100 */
[----:B------:R1:W1:Y:S01]  /*05f0*/  SYNCS.EXCH.64 URZ, [UR5+0x10], UR10 ;  /* 0x0000100a05ff75b2 */ /* 0x0002620008000100 */
[----:B------:R1:W1:Y:S01]  /*0600*/  SYNCS.EXCH.64 URZ, [UR5+0x30], UR10 ;  /* 0x0000300a05ff75b2 */ /* 0x0002620008000100 */
[----:B------:R1:W1:Y:S01]  /*0610*/  SYNCS.EXCH.64 URZ, [UR5+0x18], UR10 ;  /* 0x0000180a05ff75b2 */ /* 0x0002620008000100 */
[----:B------:R1:W1:Y:S01]  /*0620*/  SYNCS.EXCH.64 URZ, [UR5+0x38], UR10 ;  /* 0x0000380a05ff75b2 */ /* 0x0002620008000100 */
[----:B------:R-:W-:Y:S01]  /*0630*/  NOP ;  /* 0x0000000000007918 */ /* 0x000fe20000000000 */
.L_x_9:
[----:B------:R-:W2:Y:S01]  /*0640*/  SHFL.IDX PT, R2, R93, RZ, 0x1f ;  /* 0x00001fff5d027589 */ /* 0x000ea200000e0000 */
[----:B------:R-:W-:Y:S01]  /*0650*/  NOP ;  /* 0x0000000000007918 */ /* 0x000fe20000000000 */
[----:B--2---:R-:W-:-:S13]  /*0660*/  ISETP.NE.AND P0, PT, R2, 0x1, PT ;  /* 0x000000010200780c */ /* 0x004fda0003f05270 */
[----:B------:R-:W-:Y:S05]  /*0670*/  @P0 BRA `(.L_x_10) ;  /* 0x0000000000580947 */ /* 0x000fea0003800000 */
[----:B------:R-:W2:Y:S01]  /*0680*/  S2UR UR7, SR_CgaCtaId ;  /* 0x00000000000779c3 */ /* 0x000ea20000008800 */
[----:B------:R-:W-:Y:S01]  /*0690*/  UMOV UR9, 0x400 ;  /* 0x0000040000097882 */ /* 0x000fe20000000000 */
[----:B-1----:R-:W-:Y:S01]  /*06a0*/  UMOV UR5, 0x20 ;  /* 0x0000002000057882 */ /* 0x002fe20000000000 */
[----:B------:R-:W-:Y:S01]  /*06b0*/  UMOV UR4, 0x80 ;  /* 0x0000008000047882 */ /* 0x000fe20000000000 */
[----:B------:R-:W-:-:S04]  /*06c0*/  UIADD3 UR10, UPT, UPT, -UR5, 0x100000, URZ ;  /* 0x00100000050a7890 */ /* 0x000fc8000fffe1ff */
[----:B------:R-:W-:Y:S02]  /*06d0*/  USHF.L.U32 UR11, UR10, 0xb, URZ ;  /* 0x0000000b0a0b7899 */ /* 0x000fe400080006ff */
[----:B------:R-:W-:Y:S02]  /*06e0*/  USHF.L.U32 UR10, UR10, 0x1, URZ ;  /* 0x000000010a0a7899 */ /* 0x000fe400080006ff */
[----:B------:R-:W-:-:S04]  /*06f0*/  UIADD3 UR4, UPT, UPT, -UR4, 0x100000, URZ ;  /* 0x0010000004047890 */ /* 0x000fc8000fffe1ff */
[----:B------:R-:W-:Y:S02]  /*0700*/  USHF.L.U32 UR5, UR4, 0xb, URZ ;  /* 0x0000000b04057899 */ /* 0x000fe400080006ff */
[----:B------:R-:W-:Y:S01]  /*0710*/  USHF.L.U32 UR4, UR4, 0x1, URZ ;  /* 0x0000000104047899 */ /* 0x000fe200080006ff */
[----:B------:R-:W-:Y:S01]  /*0720*/  ELECT P0, URZ, PT ;  /* 0x0000000000ff782f */ /* 0x000fe20003800000 */
[----:B--2---:R-:W-:Y:S01]  /*0730*/  ULEA UR7, UR7, UR9, 0x18 ;  /* 0x0000000907077291 */ /* 0x004fe2000f8ec0ff */
[----:B------:R-:W1:Y:S11]  /*0740*/  FENCE.VIEW.ASYNC.S ;  /* 0x00000000000073c6 */ /* 0x000e760000000000 */
[----:B-1----:R2:W1:Y:S01]  /*0750*/  SYNCS.EXCH.64 URZ, [UR7+0x40], UR10 ;  /* 0x0000400a07ff75b2 */ /* 0x0024620008000100 */
[----:B------:R2:W1:Y:S01]  /*0760*/  SYNCS.EXCH.64 URZ, [UR7+0x60], UR4 ;  /* 0x0000600407ff75b2 */ /* 0x0004620008000100 */
[----:B------:R2:W1:Y:S01]  /*0770*/  SYNCS.EXCH.64 URZ, [UR7+0x48], UR10 ;  /* 0x0000480a07ff75b2 */ /* 0x0004620008000100 */
[----:B------:R2:W1:Y:S01]  /*0780*/  SYNCS.EXCH.64 URZ, [UR7+0x68], UR4 ;  /* 0x0000680407ff75b2 */ /* 0x0004620008000100 */
[----:B------:R2:W1:Y:S01]  /*0790*/  SYNCS.EXCH.64 URZ, [UR7+0x50], UR10 ;  /* 0x0000500a07ff75b2 */ /* 0x0004620008000100 */
[----:B------:R2:W1:Y:S01]  /*07a0*/  SYNCS.EXCH.64 URZ, [UR7+0x70], UR4 ;  /* 0x0000700407ff75b2 */ /* 0x0004620008000100 */
[----:B------:R2:W1:Y:S01]  /*07b0*/  SYNCS.EXCH.64 URZ, [UR7+0x58], UR10 ;  /* 0x0000580a07ff75b2 */ /* 0x0004620008000100 */
[----:B------:R2:W1:Y:S02]  /*07c0*/  SYNCS.EXCH.64 URZ, [UR7+0x78], UR4 ;  /* 0x0000780407ff75b2 */ /* 0x0004640008000100 */
[----:B--2---:R-:W-:Y:S01]  /*07d0*/  NOP ;  /* 0x0000000000007918 */ /* 0x004fe20000000000 */
.L_x_10:
[----:B------:R-:W2:Y:S01]  /*07e0*/  SHFL.IDX PT, R2, R93, RZ, 0x1f ;  /* 0x00001fff5d027589 */ /* 0x000ea200000e0000 */
[----:B------:R-:W-:Y:S01]  /*07f0*/  NOP ;  /* 0x0000000000007918 */ /* 0x000fe20000000000 */
[----:B--2---:R-:W-:-:S13]  /*0800*/  ISETP.NE.AND P0, PT, R2, 0x3, PT ;  /* 0x000000030200780c */ /* 0x004fda0003f05270 */
[----:B------:R-:W-:Y:S05]  /*0810*/  @P0 BRA `(.L_x_11) ;  /* 0x0000000000300947 */ /* 0x000fea0003800000 */
[----:B-1----:R-:W1:Y:S01]  /*0820*/  S2UR UR5, SR_CgaCtaId ;  /* 0x00000000000579c3 */ /* 0x002e620000008800 */
        /* <DEDUP_REMOVED lines=8> */
[----:B-1----:R2:W1:Y:S01]  /*08b0*/  SYNCS.EXCH.64 URZ, [UR5+0x80], UR10 ;  /* 0x0000800a05ff75b2 */ /* 0x0024620008000100 */
[----:B------:R2:W1:Y:S02]  /*08c0*/  SYNCS.EXCH.64 URZ, [UR5+0x88], UR10 ;  /* 0x0000880a05ff75b2 */ /* 0x0004640008000100 */
[----:B--2---:R-:W-:Y:S01]  /*08d0*/  NOP ;  /* 0x0000000000007918 */ /* 0x004fe20000000000 */
.L_x_11:
[----:B------:R-:W2:Y:S01]  /*08e0*/  SHFL.IDX PT, R2, R93, RZ, 0x1f ;  /* 0x00001fff5d027589 */ /* 0x000ea200000e0000 */
[----:B------:R-:W-:Y:S01]  /*08f0*/  NOP ;  /* 0x0000000000007918 */ /* 0x000fe20000000000 */
[----:B--2---:R-:W-:-:S13]  /*0900*/  ISETP.NE.AND P0, PT, R2, 0x4, PT ;  /* 0x000000040200780c */ /* 0x004fda0003f05270 */
[----:B------:R-:W-:Y:S05]  /*0910*/  @P0 BRA `(.L_x_12) ;  /* 0x00000000004c0947 */ /* 0x000fea0003800000 */
[----:B-1----:R-:W1:Y:S01]  /*0920*/  S2UR UR5, SR_CgaCtaId ;  /* 0x00000000000579c3 */ /* 0x002e620000008800 */
[----:B------:R-:W-:Y:S01]  /*0930*/  UMOV UR9, 0x100 ;  /* 0x0000010000097882 */ /* 0x000fe20000000000 */
[----:B------:R-:W-:Y:S01]  /*0940*/  UMOV UR7, 0x400 ;  /* 0x0000040000077882 */ /* 0x000fe20000000000 */
[----:B------:R-:W-:Y:S01]  /*0950*/  USEL UR9, UR9, 0xe0, UP2 ;  /* 0x000000e009097887 */ /* 0x000fe20009000000 */
[----:B------:R-:W-:Y:S01]  /*0960*/  UMOV UR4, 0x1 ;  /* 0x0000000100047882 */ /* 0x000fe20000000000 */
[----:B------:R-:W-:Y:S01]  /*0970*/  ELECT P0, URZ, PT ;  /* 0x0000000000ff782f */ /* 0x000fe20003800000 */
[----:B------:R-:W-:-:S04]  /*0980*/  UIADD3 UR10, UPT, UPT, -UR4, 0x100000, URZ ;  /* 0x00100000040a7890 */ /* 0x000fc8000fffe1ff */
[----:B------:R-:W-:Y:S02]  /*0990*/  USHF.L.U32 UR11, UR10, 0xb, URZ ;  /* 0x0000000b0a0b7899 */ /* 0x000fe400080006ff */
[----:B------:R-:W-:Y:S02]  /*09a0*/  USHF.L.U32 UR10, UR10, 0x1, URZ ;  /* 0x000000010a0a7899 */ /* 0x000fe400080006ff */
[----:B------:R-:W-:-:S04]  /*09b0*/  UIADD3 UR12, UPT, UPT, -UR9, 0x100000, URZ ;  /* 0x00100000090c7890 */ /* 0x000fc8000fffe1ff */
[----:B------:R-:W-:Y:S02]  /*09c0*/  USHF.L.U32 UR13, UR12, 0xb, URZ ;  /* 0x0000000b0c0d7899 */ /* 0x000fe400080006ff */
[----:B------:R-:W-:Y:S02]  /*09d0*/  USHF.L.U32 UR12, UR12, 0x1, URZ ;  /* 0x000000010c0c7899 */ /* 0x000fe400080006ff */
[----:B-1----:R-:W-:Y:S01]  /*09e0*/  ULEA UR5, UR5, UR7, 0x18 ;  /* 0x0000000705057291 */ /* 0x002fe2000f8ec0ff */
[----:B------:R-:W1:Y:S11]  /*09f0*/  FENCE.VIEW.ASYNC.S ;  /* 0x00000000000073c6 */ /* 0x000e760000000000 */
[----:B-1----:R2:W1:Y:S01]  /*0a00*/  SYNCS.EXCH.64 URZ, [UR5+0x90], UR10 ;  /* 0x0000900a05ff75b2 */ /* 0x0024620008000100 */
[----:B------:R2:W1:Y:S01]  /*0a10*/  SYNCS.EXCH.64 URZ, [UR5+0xa0], UR12 ;  /* 0x0000a00c05ff75b2 */ /* 0x0004620008000100 */
[----:B------:R2:W1:Y:S01]  /*0a20*/  SYNCS.EXCH.64 URZ, [UR5+0x98], UR10 ;  /* 0x0000980a05ff75b2 */ /* 0x0004620008000100 */
[----:B------:R2:W1:Y:S02]  /*0a30*/  SYNCS.EXCH.64 URZ, [UR5+0xa8], UR12 ;  /* 0x0000a80c05ff75b2 */ /* 0x0004640008000100 */
[----:B--2---:R-:W-:Y:S01]  /*0a40*/  NOP ;  /* 0x0000000000007918 */ /* 0x004fe20000000000 */
.L_x_12:
        /* <DEDUP_REMOVED lines=26> */
.L_x_13:
        /* <DEDUP_REMOVED lines=18> */
.L_x_14:
[----:B-1----:R-:W1:Y:S01]  /*0d10*/  S2UR UR5, SR_CTAID.X ;  /* 0x00000000000579c3 */ /* 0x002e620000002500 */
[----:B------:R-:W-:-:S05]  /*0d20*/  CS2R.32 R87, SR_CgaSize ;  /* 0x0000000000577805 */ /* 0x000fca0000008a00 */
[----:B------:R-:W-:-:S05]  /*0d30*/  IMAD R87, R87, -0xa0, RZ ;  /* 0xffffff6057577824 */ /* 0x000fca00078e02ff */
[----:B------:R-:W-:-:S14]  /*0d40*/  R2UR UR9, R87 ;  /* 0x00000000570972ca */ /* 0x000fdc00000e0000 */
[----:B------:R-:W2:Y:S01]  /*0d50*/  LDCU UR9, c[0x0][UR9+0x2b0] ;  /* 0x00005600090977ac */ /* 0x000ea20008000800 */
[----:B------:R-:W-:Y:S01]  /*0d60*/  NOP ;  /* 0x0000000000007918 */ /* 0x000fe20000000000 */
[----:B------:R-:W-:-:S05]  /*0d70*/  CS2R.32 R87, SR_CgaSize ;  /* 0x0000000000577805 */ /* 0x000fca0000008a00 */
[----:B------:R-:W-:-:S05]  /*0d80*/  IMAD R87, R87, -0xa0, RZ ;  /* 0xffffff6057577824 */ /* 0x000fca00078e02ff */
[----:B------:R-:W-:-:S14]  /*0d90*/  R2UR UR7, R87 ;  /* 0x00000000570772ca */ /* 0x000fdc00000e0000 */
[----:B------:R-:W3:Y:S01]  /*0da0*/  LDCU UR7, c[0x0][UR7+0x2b4] ;  /* 0x00005680070777ac */ /* 0x000ee20008000800 */
[----:B------:R-:W4:Y:S08]  /*0db0*/  S2UR UR4, SR_CTAID.Y ;  /* 0x00000000000479c3 */ /* 0x000f300000002600 */
[----:B------:R-:W3:Y:S01]  /*0dc0*/  LDC R10, c[0x0][0xb24] ;  /* 0x0002c900ff0a7b82 */ /* 0x000ee20000000800 */
[----:B-1----:R-:W-:-:S02]  /*0dd0*/  I2FP.F32.U32 R87, UR5 ;  /* 0x0000000500577c45 */ /* 0x002fc40008201000 */
[----:B------:R-:W-:-:S05]  /*0de0*/  CS2R.32 R3, SR_CgaSize ;  /* 0x0000000000037805 */ /* 0x000fca0000008a00 */
[----:B------:R-:W-:-:S06]  /*0df0*/  IMAD R3, R3, -0xa0, RZ ;  /* 0xffffff6003037824 */ /* 0x000fcc00078e02ff */
[----:B------:R-:W1:Y:S01]  /*0e00*/  LDC R3, c[0x0][R3+0x2a0] ;  /* 0x0000a80003037b82 */ /* 0x000e620000000800 */
[----:B------:R-:W-:Y:S01]  /*0e10*/  MOV R15, UR5 ;  /* 0x00000005000f7c02 */ /* 0x000fe20008000f00 */
[----:B--2---:R-:W-:Y:S01]  /*0e20*/  FMUL R87, R87, UR9 ;  /* 0x0000000957577c20 */ /* 0x004fe20008400000 */
[----:B----4-:R-:W-:Y:S02]  /*0e30*/  I2FP.F32.U32 R86, UR4 ;  /* 0x0000000400567c45 */ /* 0x010fe40008201000 */
[----:B------:R-:W-:-:S05]  /*0e40*/  CS2R.32 R2, SR_CgaSize ;  /* 0x0000000000027805 */ /* 0x000fca0000008a00 */
[----:B------:R-:W-:-:S06]  /*0e50*/  IMAD R2, R2, -0xa0, RZ ;  /* 0xffffff6002027824 */ /* 0x000fcc00078e02ff */
[----:B------:R-:W2:Y:S01]  /*0e60*/  LDC R2, c[0x0][R2+0x2a4] ;  /* 0x0000a90002027b82 */ /* 0x000ea20000000800 */
[----:B------:R-:W-:Y:S01]  /*0e70*/  MOV R14, UR4 ;  /* 0x00000004000e7c02 */ /* 0x000fe20008000f00 */
[----:B------:R-:W4:Y:S01]  /*0e80*/  F2I.U32.TRUNC.NTZ R87, R87 ;  /* 0x0000005700577305 */ /* 0x000f22000020f000 */
[----:B---3--:R-:W-:-:S05]  /*0e90*/  FMUL R86, R86, UR7 ;  /* 0x0000000756567c20 */ /* 0x008fca0008400000 */
[----:B------:R-:W-:Y:S01]  /*0ea0*/  BAR.SYNC.DEFER_BLOCKING 0x0 ;  /* 0x0000000000007b1d */ /* 0x000fe20000010000 */
[----:B------:R-:W-:-:S05]  /*0eb0*/  ISETP.GE.AND P0, PT, R10, 0x1, PT ;  /* 0x000000010a00780c */ /* 0x000fca0003f06270 */
[----:B------:R-:W3:Y:S02]  /*0ec0*/  F2I.U32.TRUNC.NTZ R86, R86 ;  /* 0x0000005600567305 */ /* 0x000ee4000020f000 */
[----:B------:R-:W2:Y:S01]  /*0ed0*/  S2UR UR36, SR_CTAID.Z ;  /* 0x00000000002479c3 */ /* 0x000ea20000002700 */
[----:B----4-:R-:W-:-:S05]  /*0ee0*/  IADD3 R87, PT, PT, -R87, RZ, RZ ;  /* 0x000000ff57577210 */ /* 0x010fca0007ffe1ff */
[----:B-1----:R-:W-:Y:S01]  /*0ef0*/  IMAD R87, R3, R87, UR5 ;  /* 0x0000000503577e24 */ /* 0x002fe2000f8e0257 */
[----:B---3--:R-:W-:-:S05]  /*0f00*/  IADD3 R86, PT, PT, -R86, RZ, RZ ;  /* 0x000000ff56567210 */ /* 0x008fca0007ffe1ff */
[----:B--2---:R-:W-:Y:S01]  /*0f10*/  IMAD R86, R2, R86, UR4 ;  /* 0x0000000402567e24 */ /* 0x004fe2000f8e0256 */
[----:B------:R-:W-:Y:S06]  /*0f20*/  @!P0 BRA `(.L_x_15) ;  /* 0x0000000000b88947 */ /* 0x000fec0003800000 */
[----:B------:R-:W1:Y:S01]  /*0f30*/  LDC.64 R4, c[0x0][0xb18] ;  /* 0x0002c600ff047b82 */ /* 0x000e620000000a00 */
[----:B------:R-:W-:-:S07]  /*0f40*/  ISETP.NE.AND P0, PT, R10, 0x1, PT ;  /* 0x000000010a00780c */ /* 0x000fce0003f05270 */
[----:B------:R-:W2:Y:S08]  /*0f50*/  LDC R9, c[0x0][0xb0c] ;  /* 0x0002c300ff097b82 */ /* 0x000eb00000000800 */
[----:B------:R-:W3:Y:S08]  /*0f60*/  LDC R12, c[0x0][0x370] ;  /* 0x0000dc00ff0c7b82 */ /* 0x000ef00000000800 */
[----:B------:R-:W4:Y:S01]  /*0f70*/  LDC R11, c[0x0][0x374] ;  /* 0x0000dd00ff0b7b82 */ /* 0x000f220000000800 */
[----:B-1----:R-:W-:-:S07]  /*0f80*/  ISETP.NE.AND P1, PT, R4, 0x1, PT ;  /* 0x000000010400780c */ /* 0x002fce0003f25270 */
[----:B------:R-:W3:Y:S01]  /*0f90*/  LDC.64 R6, c[0x0][0xb10] ;  /* 0x0002c400ff067b82 */ /* 0x000ee20000000a00 */
[----:B--2---:R-:W-:-:S07]  /*0fa0*/  ISETP.NE.AND P2, PT, R9, 0x1, PT ;  /* 0x000000010900780c */ /* 0x004fce0003f45270 */
[----:B------:R-:W1:Y:S08]  /*0fb0*/  LDC R8, c[0x0][0xb20] ;  /* 0x0002c800ff087b82 */ /* 0x000e700000000800 */
[----:B------:R-:W2:Y:S01]  /*0fc0*/  LDC.64 R2, c[0x0][0xb28] ;  /* 0x0002ca00ff027b82 */ /* 0x000ea20000000a00 */
[----:B----4-:R-:W-:-:S04]  /*0fd0*/  IMAD.HI.U32 R13, R11, R5, RZ ;  /* 0x000000050b0d7227 */ /* 0x010fc800078e00ff */
[----:B------:R-:W-:-:S04]  /*0fe0*/  IMAD.HI.U32 R5, R14, R5, RZ ;  /* 0x000000050e057227 */ /* 0x000fc800078e00ff */
[----:B---3--:R-:W-:-:S05]  /*0ff0*/  IMAD.HI.U32 R16, R12, R6, RZ ;  /* 0x000000060c107227 */ /* 0x008fca00078e00ff */
[-C--:B------:R-:W-:Y:S01]  /*1000*/  @P2 SHF.R.U32.HI R12, RZ, R7.reuse, R16 ;  /* 0x00000007ff0c2219 */ /* 0x080fe20000011610 */
[----:B------:R-:W-:Y:S01]  /*1010*/  IMAD.HI.U32 R16, R15, R6, RZ ;  /* 0x000000060f107227 */ /* 0x000fe200078e00ff */
[-C--:B-1----:R-:W-:Y:S02]  /*1020*/  @P1 SHF.R.U32.HI R11, RZ, R8.reuse, R13 ;  /* 0x00000008ff0b1219 */ /* 0x082fe4000001160d */
[----:B------:R-:W-:Y:S02]  /*1030*/  SHF.R.U32.HI R5, RZ, R8, R5 ;  /* 0x00000008ff057219 */ /* 0x000fe40000011605 */
[----:B------:R-:W-:Y:S02]  /*1040*/  SHF.R.U32.HI R16, RZ, R7, R16 ;  /* 0x00000007ff107219 */ /* 0x000fe40000011610 */
[----:B------:R-:W-:Y:S01]  /*1050*/  SEL R5, R14, R5, !P1 ;  /* 0x000000050e057207 */ /* 0x000fe20004800000 */
[----:B--2---:R-:W-:Y:S01]  /*1060*/  IMAD.HI.U32 R13, R11, R2, RZ ;  /* 0x000000020b0d7227 */ /* 0x004fe200078e00ff */
[----:B------:R-:W-:-:S03]  /*1070*/  SEL R16, R15, R16, !P2 ;  /* 0x000000100f107207 */ /* 0x000fc60005000000 */
[----:B------:R-:W-:Y:S01]  /*1080*/  IMAD.HI.U32 R6, R12, R2, RZ ;  /* 0x000000020c067227 */ /* 0x000fe200078e00ff */
[----:B------:R-:W-:-:S04]  /*1090*/  @P0 SHF.R.U32.HI R11, RZ, R3, R13 ;  /* 0x00000003ff0b0219 */ /* 0x000fc8000001160d */
[----:B------:R-:W-:Y:S01]  /*10a0*/  @P0 SHF.R.U32.HI R12, RZ, R3, R6 ;  /* 0x00000003ff0c0219 */ /* 0x000fe20000011606 */
[----:B------:R-:W-:-:S04]  /*10b0*/  IMAD R11, R11, R10, RZ ;  /* 0x0000000a0b0b7224 */ /* 0x000fc800078e02ff */
[----:B------:R-:W-:Y:S01]  /*10c0*/  IMAD R6, R12, R10, RZ ;  /* 0x0000000a0c067224 */ /* 0x000fe200078e02ff */
[----:B------:R-:W-:-:S04]  /*10d0*/  ISETP.GE.AND P1, PT, R5, R11, PT ;  /* 0x0000000b0500720c */ /* 0x000fc80003f26270 */
[----:B------:R-:W-:Y:S01]  /*10e0*/  ISETP.GE.OR P1, PT, R16, R6, P1 ;  /* 0x000000061000720c */ /* 0x000fe20000f26670 */
[----:B------:R-:W-:-:S05]  /*10f0*/  IMAD.HI.U32 R6, R5, R2, RZ ;  /* 0x0000000205067227 */ /* 0x000fca00078e00ff */
[----:B------:R-:W-:-:S04]  /*1100*/  SHF.R.U32.HI R6, RZ, R3, R6 ;  /* 0x00000003ff067219 */ /* 0x000fc80000011606 */
[----:B------:R-:W-:-:S03]  /*1110*/  SEL R6, R5, R6, !P0 ;  /* 0x0000000605067207 */ /* 0x000fc60004000000 */
[----:B------:R-:W-:Y:S01]  /*1120*/  @!P1 IMAD.HI.U32 R7, R16, R2, RZ ;  /* 0x0000000210079227 */ /* 0x000fe200078e00ff */
[----:B------:R-:W-:-:S04]  /*1130*/  IADD3 R2, PT, PT, -R6, RZ, RZ ;  /* 0x000000ff06027210 */ /* 0x000fc80007ffe1ff */
[----:B------:R-:W-:Y:S01]  /*1140*/  @!P1 SHF.R.U32.HI R3, RZ, R3, R7 ;  /* 0x00000003ff039219 */ /* 0x000fe20000011607 */
[----:B------:R-:W-:Y:S01]  /*1150*/  IMAD R2, R10, R2, R5 ;  /* 0x000000020a027224 */ /* 0x000fe200078e0205 */
[----:B------:R-:W-:Y:S02]  /*1160*/  IADD3 R7, PT, PT, -R5, RZ, RZ ;  /* 0x000000ff05077210 */ /* 0x000fe40007ffe1ff */
[----:B------:R-:W-:-:S03]  /*1170*/  @!P1 SEL R3, R16, R3, !P0 ;  /* 0x0000000310039207 */ /* 0x000fc60004000000 */
[----:B------:R-:W-:Y:S02]  /*1180*/  IMAD R7, R4, R7, R14 ;  /* 0x0000000704077224 */ /* 0x000fe400078e020e */
[--C-:B------:R-:W-:Y:S02]  /*1190*/  @!P1 IMAD.IADD R6, R6, 0x1, -R3.reuse ;  /* 0x0000000106069824 */ /* 0x100fe400078e0a03 */
[----:B------:R-:W-:Y:S01]  /*11a0*/  @!P1 IMAD R3, R2, R12, R3 ;  /* 0x0000000c02039224 */ /* 0x000fe200078e0203 */
[----:B------:R-:W-:Y:S01]  /*11b0*/  IADD3 R2, PT, PT, -R16, RZ, RZ ;  /* 0x000000ff10027210 */ /* 0x000fe20007ffe1ff */
[----:B------:R-:W-:Y:S02]  /*11c0*/  @!P1 IMAD R5, R6, R10, R16 ;  /* 0x0000000a06059224 */ /* 0x000fe400078e0210 */
[----:B------:R-:W-:Y:S02]  /*11d0*/  @!P1 IMAD.MOV.U32 R16, RZ, RZ, R3 ;  /* 0x000000ffff109224 */ /* 0x000fe400078e0003 */
[----:B------:R-:W-:-:S02]  /*11e0*/  IMAD R2, R9, R2, R15 ;  /* 0x0000000209027224 */ /* 0x000fc400078e020f */
[----:B------:R-:W-:Y:S02]  /*11f0*/  IMAD R14, R5, R4, R7 ;  /* 0x00000004050e7224 */ /* 0x000fe400078e0207 */
[----:B------:R-:W-:Y:S02]  /*1200*/  IMAD R15, R16, R9, R2 ;  /* 0x00000009100f7224 */ /* 0x000fe400078e0202 */
.L_x_15:
[----:B------:R-:W1:Y:S01]  /*1210*/  LDCU UR4, c[0x0][0xb30] ;  /* 0x00016600ff0477ac */ /* 0x000e620008000800 */
[----:B------:R-:W2:Y:S08]  /*1220*/  S2UR UR37, SR_CgaCtaId ;  /* 0x00000000002579c3 */ /* 0x000eb00000008800 */
[----:B------:R-:W3:Y:S01]  /*1230*/  LDC R40, c[0x0][0xb24] ;  /* 0x0002c900ff287b82 */ /* 0x000ee20000000800 */
[----:B-1----:R-:W-:-:S09]  /*1240*/  UISETP.NE.AND UP1, UPT, UR4, 0x1, UPT ;  /* 0x000000010400788c */ /* 0x002fd2000bf25270 */
[----:B--2---:R-:W-:Y:S05]  /*1250*/  BRA.U UP1, `(.L_x_16) ;  /* 0x0000000101407547 */ /* 0x004fea000b800000 */
[----:B------:R-:W1:Y:S08]  /*1260*/  LDC.64 R4, c[0x0][0xb10] ;  /* 0x0002c400ff047b82 */ /* 0x000e700000000a00 */
[----:B------:R-:W2:Y:S08]  /*1270*/  LDC.64 R2, c[0x0][0xb18] ;  /* 0x0002c600ff027b82 */ /* 0x000eb00000000a00 */
[----:B------:R-:W4:Y:S08]  /*1280*/  LDC R6, c[0x0][0xb20] ;  /* 0x0002c800ff067b82 */ /* 0x000f300000000800 */
[----:B------:R-:W3:Y:S01]  /*1290*/  LDC R7, c[0x0][0xb0c] ;  /* 0x0002c300ff077b82 */ /* 0x000ee20000000800 */
[----:B-1----:R-:W-:-:S05]  /*12a0*/  IMAD.HI.U32 R4, R15, R4, RZ ;  /* 0x000000040f047227 */ /* 0x002fca00078e00ff */
[----:B------:R-:W-:Y:S01]  /*12b0*/  SHF.R.U32.HI R4, RZ, R5, R4 ;  /* 0x00000005ff047219 */ /* 0x000fe20000011604 */
[----:B--2---:R-:W-:Y:S01]  /*12c0*/  IMAD.HI.U32 R3, R14, R3, RZ ;  /* 0x000000030e037227 */ /* 0x004fe200078e00ff */
[----:B------:R-:W-:-:S04]  /*12d0*/  ISETP.NE.AND P0, PT, R2, 0x1, PT ;  /* 0x000000010200780c */ /* 0x000fc80003f05270 */
[----:B----4-:R-:W-:-:S04]  /*12e0*/  SHF.R.U32.HI R3, RZ, R6, R3 ;  /* 0x00000006ff037219 */ /* 0x010fc80000011603 */
[----:B------:R-:W-:Y:S02]  /*12f0*/  SEL R3, R14, R3, !P0 ;  /* 0x000000030e037207 */ /* 0x000fe40004000000 */
[----:B---3--:R-:W-:-:S04]  /*1300*/  ISETP.NE.AND P1, PT, R7, 0x1, PT ;  /* 0x000000010700780c */ /* 0x008fc80003f25270 */
[----:B------:R-:W-:-:S05]  /*1310*/  SEL R4, R15, R4, !P1 ;  /* 0x000000040f047207 */ /* 0x000fca0004800000 */
[----:B------:R-:W-:Y:S02]  /*1320*/  IMAD.IADD R5, R3, 0x1, -R4 ;  /* 0x0000000103057824 */ /* 0x000fe400078e0a04 */
[----:B------:R-:W-:Y:S02]  /*1330*/  IMAD.IADD R3, R4, 0x1, -R3 ;  /* 0x0000000104037824 */ /* 0x000fe400078e0a03 */
[----:B------:R-:W-:Y:S02]  /*1340*/  IMAD R15, R5, R7, R15 ;  /* 0x00000007050f7224 */ /* 0x000fe400078e020f */
[----:B------:R-:W-:-:S07]  /*1350*/  IMAD R14, R3, R2, R14 ;  /* 0x00000002030e7224 */ /* 0x000fce00078e020e */
.L_x_16:
[----:B------:R-:W-:Y:S01]  /*1360*/  BAR.SYNC.DEFER_BLOCKING 0x0 ;  /* 0x0000000000007b1d */ /* 0x000fe20000010000 */
[----:B------:R-:W-:Y:S01]  /*1370*/  UISETP.NE.AND UP1, UPT, UR8, 0x2, UPT ;  /* 0x000000020800788c */ /* 0x000fe2000bf25270 */
[----:B------:R-:W-:Y:S02]  /*1380*/  ISETP.NE.OR P5, PT, R0, 0x2, !P5 ;  /* 0x000000020000780c */ /* 0x000fe40006fa5670 */
[----:B------:R-:W-:-:S06]  /*1390*/  LOP3.LUT R2, R101, 0x1f, RZ, 0xc0, !PT ;  /* 0x0000001f65027812 */ /* 0x000fcc00078ec0ff */
[----:B------:R-:W-:Y:S05]  /*13a0*/  BRA.U UP1, `(.L_x_17) ;  /* 0x00000011015c7547 */ /* 0x000fea000b800000 */
[----:B------:R-:W1:Y:S01]  /*13b0*/  LDCU UR13, c[0x0][0x38c] ;  /* 0x00007180ff0d77ac */ /* 0x000e620008000800 */
[----:B------:R-:W2:Y:S01]  /*13c0*/  LDC R8, c[0x0][0x370] ;  /* 0x0000dc00ff087b82 */ /* 0x000ea20000000800 */
[----:B------:R-:W-:Y:S01]  /*13d0*/  PLOP3.LUT P1, PT, PT, PT, UP2, 0x80, 0x8 ;  /* 0x000000000008781c */ /* 0x000fe20003f2f028 */
[----:B------:R-:W-:Y:S01]  /*13e0*/  IMAD.MOV.U32 R17, RZ, RZ, 0x1 ;  /* 0x00000001ff117424 */ /* 0x000fe200078e00ff */
[----:B------:R-:W-:Y:S01]  /*13f0*/  ISETP.EQ.OR P4, PT, R2, RZ, P5 ;  /* 0x000000ff0200720c */ /* 0x000fe20002f82670 */
[----:B------:R-:W-:Y:S01]  /*1400*/  IMAD.MOV.U32 R16, RZ, RZ, RZ ;  /* 0x000000ffff107224 */ /* 0x000fe200078e00ff */
[----:B------:R-:W-:Y:S02]  /*1410*/  PLOP3.LUT P1, PT, P1, PT, PT, 0x8, 0x80 ;  /* 0x000000000080781c */ /* 0x000fe40000f2e170 */
[----:B------:R-:W-:Y:S01]  /*1420*/  CS2R R12, SRZ ;  /* 0x00000000000c7805 */ /* 0x000fe2000001ff00 */
[----:B------:R-:W-:Y:S01]  /*1430*/  IMAD.MOV.U32 R11, RZ, RZ, 0x1 ;  /* 0x00000001ff0b7424 */ /* 0x000fe200078e00ff */
[----:B------:R-:W4:Y:S01]  /*1440*/  LDC R0, c[0x0][0x374] ;  /* 0x0000dd00ff007b82 */ /* 0x000f220000000800 */
[----:B------:R-:W2:Y:S01]  /*1450*/  LDCU.64 UR22, c[0x0][0x348] ;  /* 0x00006900ff1677ac */ /* 0x000ea20008000a00 */
[----:B------:R-:W-:Y:S01]  /*1460*/  UMOV UR6, URZ ;  /* 0x000000ff00067c82 */ /* 0x000fe20008000000 */
[----:B-1----:R-:W-:-:S04]  /*1470*/  UIADD3 UR5, UPT, UPT, UR13, 0x3f, URZ ;  /* 0x0000003f0d057890 */ /* 0x002fc8000fffe0ff */
[----:B------:R-:W-:-:S04]  /*1480*/  USHF.R.S32.HI UR4, URZ, 0x1f, UR5 ;  /* 0x0000001fff047899 */ /* 0x000fc80008011405 */
[----:B------:R-:W-:-:S04]  /*1490*/  ULEA.HI UR4, UR4, UR5, URZ, 0x6 ;  /* 0x0000000504047291 */ /* 0x000fc8000f8f30ff */
[----:B------:R-:W-:Y:S02]  /*14a0*/  USHF.R.S32.HI UR15, URZ, 0x6, UR4 ;  /* 0x00000006ff0f7899 */ /* 0x000fe40008011404 */
[----:B------:R-:W-:Y:S02]  /*14b0*/  UIADD3 UR4, UPT, UPT, UR13, -0x1, URZ ;  /* 0xffffffff0d047890 */ /* 0x000fe4000fffe0ff */
[----:B------:R-:W-:Y:S02]  /*14c0*/  UISETP.LT.U32.AND UP0, UPT, UR15, 0x4, UPT ;  /* 0x000000040f00788c */ /* 0x000fe4000bf01070 */
[----:B------:R-:W-:Y:S02]  /*14d0*/  UISETP.GE.U32.AND UP1, UPT, UR4, -0x7f, UPT ;  /* 0xffffff810400788c */ /* 0x000fe4000bf26070 */
[----:B------:R-:W-:Y:S02]  /*14e0*/  USEL UR14, UR15, 0x4, UP0 ;  /* 0x000000040f0e7887 */ /* 0x000fe40008000000 */
[----:B------:R-:W-:-:S02]  /*14f0*/  UIADD3 UR13, UPT, UPT, UR13, 0x7e, URZ ;  /* 0x0000007e0d0d7890 */ /* 0x000fc4000fffe0ff */
[----:B------:R-:W-:Y:S02]  /*1500*/  UIADD3 UR5, UPT, UPT, UR14, -0x1, URZ ;  /* 0xffffffff0e057890 */ /* 0x000fe4000fffe0ff */
[----:B------:R-:W-:-:S03]  /*1510*/  UIADD3 UR7, UPT, UPT, UR15, -UR14, URZ ;  /* 0x8000000e0f077290 */ /* 0x000fc6000fffe0ff */
[----:B------:R-:W-:-:S04]  /*1520*/  @UP1 UIADD3 UR5, UPT, UPT, UR14, URZ, URZ ;  /* 0x000000ff0e051290 */ /* 0x000fc8000fffe0ff */
[----:B--2---:R-:W-:-:S12]  /*1530*/  UIADD3 UR5, UPT, UPT, UR5, 0x1, URZ ;  /* 0x0000000105057890 */ /* 0x004fd8000fffe0ff */
.L_x_35:
[----:B------:R-:W-:Y:S01]  /*1540*/  UISETP.NE.AND UP0, UPT, UR37, URZ, UPT ;  /* 0x000000ff2500728c */ /* 0x000fe2000bf05270 */
[----:B------:R-:W1:Y:S08]  /*1550*/  S2UR UR37, SR_CgaCtaId ;  /* 0x00000000002579c3 */ /* 0x000e700000008800 */
[----:B------:R-:W-:Y:S05]  /*1560*/  BRA.U UP0, `(.L_x_18) ;  /* 0x0000000100347547 */ /* 0x000fea000b800000 */
[----:B------:R-:W2:Y:S01]  /*1570*/  S2R R2, SR_CgaCtaId ;  /* 0x0000000000027919 */ /* 0x000ea20000008800 */
[----:B------:R-:W-:-:S04]  /*1580*/  MOV R3, 0x400 ;  /* 0x0000040000037802 */ /* 0x000fc80000000f00 */
[----:B--2---:R-:W-:Y:S02]  /*1590*/  LEA R2, R2, R3, 0x18 ;  /* 0x0000000302027211 */ /* 0x004fe400078ec0ff */
[----:B------:R-:W-:-:S03]  /*15a0*/  SHF.L.U32 R3, R11, 0x1f, RZ ;  /* 0x0000001f0b037819 */ /* 0x000fc600000006ff */
[----:B------:R-:W-:-:S04]  /*15b0*/  IMAD R2, R12, 0x8, R2 ;  /* 0x000000080c027824 */ /* 0x000fc800078e0202 */
[----:B------:R-:W2:Y:S02]  /*15c0*/  SYNCS.PHASECHK.TRANS64.TRYWAIT P0, [R2+URZ+0x100], R3 ;  /* 0x00010003020075a7 */ /* 0x000ea400080011ff */
[----:B--2---:R-:W-:Y:S05]  /*15d0*/  @!P0 BRA `(.L_x_19) ;  /* 0x0000007800208947 */ /* 0x004fea0003800000 */
.L_x_131:
[----:B------:R-:W-:Y:S01]  /*15e0*/  VIADD R12, R12, 0x1 ;  /* 0x000000010c0c7836 */ /* 0x000fe20000000000 */
[----:B------:R2:W-:Y:S04]  /*15f0*/  SYNCS.ARRIVE.TRANS64.A1T0 RZ, [R2+URZ+0xf0], RZ ;  /* 0x0000f0ff02ff79a7 */ /* 0x0005e800081000ff */
[----:B------:R-:W-:-:S04]  /*1600*/  ISETP.NE.AND P0, PT, R12, 0x2, PT ;  /* 0x000000020c00780c */ /* 0x000fc80003f05270 */
[----:B------:R-:W-:Y:S02]  /*1610*/  SEL R12, R12, RZ, P0 ;  /* 0x000000ff0c0c7207 */ /* 0x000fe40000000000 */
[----:B--2---:R-:W-:-:S04]  /*1620*/  SEL R2, RZ, 0x1, P0 ;  /* 0x00000001ff027807 */ /* 0x004fc80000000000 */
[----:B------:R-:W-:-:S07]  /*1630*/  LOP3.LUT R11, R11, R2, RZ, 0x3c, !PT ;  /* 0x000000020b0b7212 */ /* 0x000fce00078e3cff */
.L_x_18:
[----:B------:R-:W-:Y:S01]  /*1640*/  UMOV UR4, 0x400 ;  /* 0x0000040000047882 */ /* 0x000fe20000000000 */
[----:B------:R-:W-:Y:S01]  /*1650*/  SHF.L.U32 R2, R17, 0x1f, RZ ;  /* 0x0000001f11027819 */ /* 0x000fe200000006ff */
[----:B-1----:R-:W-:Y:S01]  /*1660*/  ULEA UR4, UR37, UR4, 0x18 ;  /* 0x0000000425047291 */ /* 0x002fe2000f8ec0ff */
[----:B------:R-:W-:Y:S01]  /*1670*/  R2UR UR35, R15 ;  /* 0x000000000f2372ca */ /* 0x000fe200000e0000 */
[----:B------:R-:W-:Y:S01]  /*1680*/  UISETP.GE.U32.AND UP0, UPT, UR13, 0x7f, UPT ;  /* 0x0000007f0d00788c */ /* 0x000fe2000bf06070 */
[----:B------:R-:W-:Y:S01]  /*1690*/  R2UR UR11, R14 ;  /* 0x000000000e0b72ca */ /* 0x000fe200000e0000 */
[----:B------:R-:W-:Y:S01]  /*16a0*/  ULEA UR8, UR6, UR4, 0x3 ;  /* 0x0000000406087291 */ /* 0x000fe2000f8e18ff */
[----:B------:R-:W-:-:S08]  /*16b0*/  UMOV UR24, URZ ;  /* 0x000000ff00187c82 */ /* 0x000fd00008000000 */
[----:B------:R1:W2:Y:S01]  /*16c0*/  SYNCS.PHASECHK.TRANS64.TRYWAIT P0, [UR8+0x20], R2 ;  /* 0x00002002ff0075a7 */ /* 0x0002a20008001108 */
[----:B------:R-:W-:Y:S02]  /*16d0*/  USHF.L.U32 UR35, UR35, 0x6, URZ ;  /* 0x0000000623237899 */ /* 0x000fe400080006ff */
[----:B------:R-:W-:Y:S01]  /*16e0*/  USHF.L.U32 UR11, UR11, 0x8, URZ ;  /* 0x000000080b0b7899 */ /* 0x000fe200080006ff */
[----:B------:R-:W-:Y:S11]  /*16f0*/  BRA.U !UP0, `(.L_x_20) ;  /* 0x0000000108a87547 */ /* 0x000ff6000b800000 */
[----:B------:R-:W-:Y:S01]  /*1700*/  UMOV UR16, URZ ;  /* 0x000000ff00107c82 */ /* 0x000fe20008000000 */
[----:B------:R-:W-:-:S05]  /*1710*/  UMOV UR17, UR6 ;  /* 0x0000000600117c82 */ /* 0x000fca0008000000 */
.L_x_25:
[----:B-1----:R-:W-:Y:S01]  /*1720*/  ULEA UR33, UR17, UR4, 0x3 ;  /* 0x0000000411217291 */ /* 0x002fe2000f8e18ff */
[----:B--2---:R-:W-:Y:S01]  /*1730*/  @!P5 MOV R3, 0xa000 ;  /* 0x0000a0000003d802 */ /* 0x004fe20000000f00 */
[----:B--2---:R-:W-:Y:S10]  /*1740*/  @P0 BRA `(.L_x_21) ;  /* 0x00000000000c0947 */ /* 0x004ff40003800000 */
[----:B------:R-:W-:-:S04]  /*1750*/  SHF.L.U32 R4, R17, 0x1f, RZ ;  /* 0x0000001f11047819 */ /* 0x000fc800000006ff */
[----:B------:R-:W2:Y:S02]  /*1760*/  SYNCS.PHASECHK.TRANS64.TRYWAIT P0, [UR33+0x20], R4 ;  /* 0x00002004ff0075a7 */ /* 0x000ea40008001121 */
[----:B--2---:R-:W-:Y:S05]  /*1770*/  @!P0 BRA `(.L_x_22) ;  /* 0x0000007400cc8947 */ /* 0x004fea0003800000 */
.L_x_21:
[----:B------:R2:W-:Y:S01]  /*1780*/  @!P5 SYNCS.ARRIVE.TRANS64 RZ, [UR33], R3 ;  /* 0x00000003ffffd9a7 */ /* 0x0005e20008000021 */
[----:B------:R-:W-:Y:S04]  /*1790*/  BSSY.RECONVERGENT B0, `(.L_x_23) ;  /* 0x0000003000007945 */ /* 0x000fe80003800200 */
[----:B------:R-:W-:Y:S05]  /*17a0*/  @P4 BRA `(.L_x_24) ;  /* 0x0000000000044947 */ /* 0x000fea0003800000 */
[----:B------:R-:W-:Y:S05]  /*17b0*/  BPT.TRAP 0x1 ;  /* 0x000000040000795c */ /* 0x000fea0000300000 */
.L_x_24:
[----:B------:R-:W-:Y:S05]  /*17c0*/  BSYNC.RECONVERGENT B0 ;  /* 0x0000000000007941 */ /* 0x000fea0003800200 */
.L_x_23:
[----:B------:R-:W-:Y:S02]  /*17d0*/  UIADD3 UR6, UPT, UPT, UR17, 0x1, URZ ;  /* 0x0000000111067890 */ /* 0x000fe4000fffe0ff */
[----:B------:R-:W-:Y:S02]  /*17e0*/  ULEA UR32, UR17, UR4, 0xd ;  /* 0x0000000411207291 */ /* 0x000fe4000f8e68ff */
[----:B------:R-:W-:Y:S02]  /*17f0*/  UISETP.NE.AND UP0, UPT, UR6, 0x4, UPT ;  /* 0x000000040600788c */ /* 0x000fe4000bf05270 */
[----:B------:R-:W-:Y:S02]  /*1800*/  UIADD3 UR26, UP1, UPT, UR22, 0x80, URZ ;  /* 0x00000080161a7890 */ /* 0x000fe4000ff3e0ff */
[----:B------:R-:W-:Y:S02]  /*1810*/  USEL UR9, URZ, 0x1, UP0 ;  /* 0x00000001ff097887 */ /* 0x000fe40008000000 */
[----:B------:R-:W-:-:S02]  /*1820*/  USEL UR6, UR6, URZ, UP0 ;  /* 0x000000ff06067287 */ /* 0x000fc40008000000 */
[----:B------:R-:W-:Y:S02]  /*1830*/  UIADD3 UR20, UP0, UPT, UR22, 0x180, URZ ;  /* 0x0000018016147890 */ /* 0x000fe4000ff1e0ff */
[----:B------:R-:W-:Y:S01]  /*1840*/  ULEA UR8, UR6, UR4, 0x3 ;  /* 0x0000000406087291 */ /* 0x000fe2000f8e18ff */
[----:B------:R-:W-:Y:S01]  /*1850*/  LOP3.LUT R17, R17, UR9, RZ, 0x3c, !PT ;  /* 0x0000000911117c12 */ /* 0x000fe2000f8e3cff */
[----:B------:R-:W-:Y:S02]  /*1860*/  USHF.L.U32 UR34, UR16, 0x6, URZ ;  /* 0x0000000610227899 */ /* 0x000fe400080006ff */
[----:B------:R-:W-:Y:S01]  /*1870*/  UIADD3.X UR27, UPT, UPT, URZ, UR23, URZ, UP1, !UPT ;  /* 0x00000017ff1b7290 */ /* 0x000fe20008ffe4ff */
[----:B-1----:R-:W-:Y:S01]  /*1880*/  SHF.L.U32 R2, R17, 0x1f, RZ ;  /* 0x0000001f11027819 */ /* 0x002fe200000006ff */
[----:B------:R-:W-:Y:S02]  /*1890*/  UIADD3 UR32, UPT, UPT, UR32, 0x8800, URZ ;  /* 0x0000880020207890 */ /* 0x000fe4000fffe0ff */
[----:B------:R-:W-:Y:S01]  /*18a0*/  UIADD3.X UR21, UPT, UPT, URZ, UR23, URZ, UP0, !UPT ;  /* 0x00000017ff157290 */ /* 0x000fe200087fe4ff */
[----:B------:R1:W1:Y:S01]  /*18b0*/  SYNCS.PHASECHK.TRANS64.TRYWAIT P0, [UR8+0x20], R2 ;  /* 0x00002002ff0075a7 */ /* 0x0002620008001108 */
[----:B------:R-:W-:Y:S01]  /*18c0*/  ULEA UR8, UR17, UR4, 0xf ;  /* 0x0000000411087291 */ /* 0x000fe2000f8e78ff */
[----:B------:R-:W-:Y:S01]  /*18d0*/  UMOV UR18, 0x0 ;  /* 0x0000000000127882 */ /* 0x000fe20000000000 */
[----:B------:R-:W-:-:S02]  /*18e0*/  UMOV UR19, 0x10000000 ;  /* 0x1000000000137882 */ /* 0x000fc40000000000 */
[----:B------:R-:W-:Y:S01]  /*18f0*/  UIADD3 UR8, UPT, UPT, UR8, 0x10800, URZ ;  /* 0x0001080008087890 */ /* 0x000fe2000fffe0ff */
[----:B------:R1:W-:Y:S01]  /*1900*/  UTMALDG.3D [UR32], [UR26], desc[UR18] ;  /* 0x000012201a0075b4 */ /* 0x0003e20008011000 */
[----:B------:R-:W-:Y:S01]  /*1910*/  UMOV UR12, UR36 ;  /* 0x00000024000c7c82 */ /* 0x000fe20008000000 */
[----:B------:R-:W-:Y:S01]  /*1920*/  UMOV UR9, UR33 ;  /* 0x0000002100097c82 */ /* 0x000fe20008000000 */
[----:B------:R-:W-:Y:S01]  /*1930*/  UMOV UR10, UR34 ;  /* 0x00000022000a7c82 */ /* 0x000fe20008000000 */
[----:B------:R-:W-:Y:S01]  /*1940*/  UIADD3 UR16, UPT, UPT, UR16, 0x1, URZ ;  /* 0x0000000110107890 */ /* 0x000fe2000fffe0ff */
[----:B------:R-:W-:Y:S01]  /*1950*/  UMOV UR24, UR5 ;  /* 0x0000000500187c82 */ /* 0x000fe20008000000 */
[----:B------:R-:W-:Y:S02]  /*1960*/  UMOV UR17, UR6 ;  /* 0x0000000600117c82 */ /* 0x000fe40008000000 */
[----:B------:R1:W-:Y:S01]  /*1970*/  UTMALDG.3D [UR8], [UR20], desc[UR18] ;  /* 0x00001208140075b4 */ /* 0x0003e20008011000 */
[----:B------:R-:W-:-:S09]  /*1980*/  UISETP.NE.AND UP0, UPT, UR16, UR5, UPT ;  /* 0x000000051000728c */ /* 0x000fd2000bf05270 */
[----:B------:R-:W-:Y:S05]  /*1990*/  BRA.U UP0, `(.L_x_25) ;  /* 0xfffffffd00607547 */ /* 0x000fea000b83ffff */
.L_x_20:
[----:B-1----:R-:W-:Y:S01]  /*19a0*/  ULEA UR8, UR6, UR4, 0x3 ;  /* 0x0000000406087291 */ /* 0x002fe2000f8e18ff */
[----:B------:R-:W-:Y:S01]  /*19b0*/  SHF.L.U32 R2, R17, 0x1f, RZ ;  /* 0x0000001f11027819 */ /* 0x000fe200000006ff */
[----:B------:R-:W-:Y:S01]  /*19c0*/  @!P1 SYNCS.ARRIVE.TRANS64.A1T0 RZ, [UR4+0x88], RZ ;  /* 0x000088ffffff99a7 */ /* 0x000fe20008100004 */
[----:B------:R-:W-:-:S06]  /*19d0*/  UISETP.GT.AND UP0, UPT, UR15, UR14, UPT ;  /* 0x0000000e0f00728c */ /* 0x000fcc000bf04270 */
[----:B--2---:R1:W2:Y:S03]  /*19e0*/  SYNCS.PHASECHK.TRANS64.TRYWAIT P0, [UR8+0x20], R2 ;  /* 0x00002002ff0075a7 */ /* 0x0042a60008001108 */
[----:B------:R-:W-:Y:S05]  /*19f0*/  BRA.U !UP0, `(.L_x_26) ;  /* 0x0000000108ac7547 */ /* 0x000fea000b800000 */
[----:B------:R-:W-:Y:S01]  /*1a00*/  UIADD3 UR21, UPT, UPT, UR7, UR24, URZ ;  /* 0x0000001807157290 */ /* 0x000fe2000fffe0ff */
[----:B------:R-:W-:-:S11]  /*1a10*/  UMOV UR25, UR6 ;  /* 0x0000000600197c82 */ /* 0x000fd60008000000 */
.L_x_31:
[----:B-1----:R-:W-:Y:S01]  /*1a20*/  ULEA UR17, UR25, UR4, 0x3 ;  /* 0x0000000419117291 */ /* 0x002fe2000f8e18ff */
[----:B--2---:R-:W-:Y:S01]  /*1a30*/  @!P5 MOV R3, 0xa000 ;  /* 0x0000a0000003d802 */ /* 0x004fe20000000f00 */
[----:B--2---:R-:W-:Y:S10]  /*1a40*/  @P0 BRA `(.L_x_27) ;  /* 0x00000000000c0947 */ /* 0x004ff40003800000 */
[----:B------:R-:W-:-:S04]  /*1a50*/  SHF.L.U32 R4, R17, 0x1f, RZ ;  /* 0x0000001f11047819 */ /* 0x000fc800000006ff */
[----:B------:R-:W2:Y:S02]  /*1a60*/  SYNCS.PHASECHK.TRANS64.TRYWAIT P0, [UR17+0x20], R4 ;  /* 0x00002004ff0075a7 */ /* 0x000ea40008001111 */
[----:B--2---:R-:W-:Y:S05]  /*1a70*/  @!P0 BRA `(.L_x_28) ;  /* 0x0000007400248947 */ /* 0x004fea0003800000 */
.L_x_27:
[----:B------:R2:W-:Y:S01]  /*1a80*/  @!P5 SYNCS.ARRIVE.TRANS64 RZ, [UR17], R3 ;  /* 0x00000003ffffd9a7 */ /* 0x0005e20008000011 */
[----:B------:R-:W-:Y:S04]  /*1a90*/  BSSY.RECONVERGENT B0, `(.L_x_29) ;  /* 0x0000003000007945 */ /* 0x000fe80003800200 */
[----:B------:R-:W-:Y:S05]  /*1aa0*/  @P4 BRA `(.L_x_30) ;  /* 0x0000000000044947 */ /* 0x000fea0003800000 */
[----:B------:R-:W-:Y:S05]  /*1ab0*/  BPT.TRAP 0x1 ;  /* 0x000000040000795c */ /* 0x000fea0000300000 */
.L_x_30:
[----:B------:R-:W-:Y:S05]  /*1ac0*/  BSYNC.RECONVERGENT B0 ;  /* 0x0000000000007941 */ /* 0x000fea0003800200 */
.L_x_29:
        /* <DEDUP_REMOVED lines=10> */
[----:B------:R-:W-:Y:S01]  /*1b70*/  UIADD3 UR16, UPT, UPT, UR16, 0x8800, URZ ;  /* 0x0000880010107890 */ /* 0x000fe2000fffe0ff */
[----:B-1----:R-:W-:Y:S01]  /*1b80*/  SHF.L.U32 R2, R17, 0x1f, RZ ;  /* 0x0000001f11027819 */ /* 0x002fe200000006ff */
[----:B------:R-:W-:Y:S02]  /*1b90*/  UIADD3.X UR31, UPT, UPT, URZ, UR23, URZ, UP1, !UPT ;  /* 0x00000017ff1f7290 */ /* 0x000fe40008ffe4ff */
[----:B------:R-:W-:Y:S01]  /*1ba0*/  UIADD3.X UR29, UPT, UPT, URZ, UR23, URZ, UP0, !UPT ;  /* 0x00000017ff1d7290 */ /* 0x000fe200087fe4ff */
[----:B------:R1:W1:Y:S01]  /*1bb0*/  SYNCS.PHASECHK.TRANS64.TRYWAIT P0, [UR8+0x20], R2 ;  /* 0x00002002ff0075a7 */ /* 0x0002620008001108 */
[----:B------:R-:W-:Y:S01]  /*1bc0*/  ULEA UR8, UR25, UR4, 0xf ;  /* 0x0000000419087291 */ /* 0x000fe2000f8e78ff */
[----:B------:R-:W-:Y:S01]  /*1bd0*/  UMOV UR26, 0x0 ;  /* 0x00000000001a7882 */ /* 0x000fe20000000000 */
[----:B------:R-:W-:-:S02]  /*1be0*/  UMOV UR27, 0x10000000 ;  /* 0x10000000001b7882 */ /* 0x000fc40000000000 */
[----:B------:R-:W-:Y:S01]  /*1bf0*/  UIADD3 UR8, UPT, UPT, UR8, 0x10800, URZ ;  /* 0x0001080008087890 */ /* 0x000fe2000fffe0ff */
[----:B------:R-:W-:Y:S01]  /*1c00*/  UMOV UR19, UR35 ;  /* 0x0000002300137c82 */ /* 0x000fe20008000000 */
[----:B------:R-:W-:Y:S01]  /*1c10*/  UMOV UR20, UR36 ;  /* 0x0000002400147c82 */ /* 0x000fe20008000000 */
[----:B------:R-:W-:Y:S01]  /*1c20*/  UMOV UR12, UR36 ;  /* 0x00000024000c7c82 */ /* 0x000fe20008000000 */
[----:B------:R-:W-:Y:S01]  /*1c30*/  UMOV UR9, UR17 ;  /* 0x0000001100097c82 */ /* 0x000fe20008000000 */
[----:B------:R-:W-:Y:S01]  /*1c40*/  UMOV UR10, UR18 ;  /* 0x00000012000a7c82 */ /* 0x000fe20008000000 */
[----:B------:R1:W-:Y:S01]  /*1c50*/  UTMALDG.3D [UR16], [UR30], desc[UR26] ;  /* 0x00001a101e0075b4 */ /* 0x0003e20008011000 */
[----:B------:R-:W-:Y:S01]  /*1c60*/  UIADD3 UR24, UPT, UPT, UR24, 0x1, URZ ;  /* 0x0000000118187890 */ /* 0x000fe2000fffe0ff */
[----:B------:R-:W-:-:S03]  /*1c70*/  UMOV UR25, UR6 ;  /* 0x0000000600197c82 */ /* 0x000fc60008000000 */
[----:B------:R-:W-:Y:S01]  /*1c80*/  UISETP.NE.AND UP0, UPT, UR24, UR21, UPT ;  /* 0x000000151800728c */ /* 0x000fe2000bf05270 */
[----:B------:R1:W-:Y:S08]  /*1c90*/  UTMALDG.3D [UR8], [UR28], desc[UR26] ;  /* 0x00001a081c0075b4 */ /* 0x0003f00008011000 */
[----:B------:R-:W-:Y:S05]  /*1ca0*/  BRA.U UP0, `(.L_x_31) ;  /* 0xfffffffd005c7547 */ /* 0x000fea000b83ffff */
.L_x_26:
[C---:B-1----:R-:W-:Y:S01]  /*1cb0*/  LEA R2, R16.reuse, UR4, 0x3 ;  /* 0x0000000410027c11 */ /* 0x042fe2000f8e18ff */
[----:B------:R-:W-:Y:S01]  /*1cc0*/  NOP ;  /* 0x0000000000007918 */ /* 0x000fe20000000000 */
[----:B--2---:R-:W-:Y:S02]  /*1cd0*/  SHF.L.U32 R3, R13, 0x1f, RZ ;  /* 0x0000001f0d037819 */ /* 0x004fe400000006ff */
[----:B------:R-:W-:Y:S02]  /*1ce0*/  LEA R4, R16, UR4, 0x4 ;  /* 0x0000000410047c11 */ /* 0x000fe4000f8e20ff */
[----:B------:R-:W1:Y:S02]  /*1cf0*/  SYNCS.PHASECHK.TRANS64.TRYWAIT P0, [R2+URZ+0x90], R3 ;  /* 0x00009003020075a7 */ /* 0x000e6400080011ff */
[----:B-1----:R-:W-:Y:S05]  /*1d00*/  @!P0 BRA `(.L_x_32) ;  /* 0x0000007000988947 */ /* 0x002fea0003800000 */
.L_x_134:
[----:B------:R-:W2:Y:S01]  /*1d10*/  LDS.128 R4, [R4+0x120] ;  /* 0x0001200004047984 */ /* 0x000ea20000000c00 */
[----:B---3--:R-:W-:Y:S01]  /*1d20*/  ISETP.GE.AND P0, PT, R40, 0x1, PT ;  /* 0x000000012800780c */ /* 0x008fe20003f06270 */
[----:B-1----:R-:W-:Y:S01]  /*1d30*/  VIADD R2, R2, 0xa0 ;  /* 0x000000a002027836 */ /* 0x002fe20000000000 */
[----:B------:R-:W-:Y:S01]  /*1d40*/  @!PT LDS RZ, [RZ] ;  /* 0x00000000fffff984 */ /* 0x000fe20000000800 */
[----:B------:R-:W-:Y:S01]  /*1d50*/  @!PT LDS RZ, [RZ] ;  /* 0x00000000fffff984 */ /* 0x000fe20000000800 */
[----:B------:R-:W-:Y:S01]  /*1d60*/  @!PT LDS RZ, [RZ] ;  /* 0x00000000fffff984 */ /* 0x000fe20000000800 */
[----:B------:R-:W-:Y:S01]  /*1d70*/  @!PT LDS RZ, [RZ] ;  /* 0x00000000fffff984 */ /* 0x000fe20000000800 */
[----:B------:R1:W-:Y:S06]  /*1d80*/  MEMBAR.ALL.CTA ;  /* 0x0000000000007992 */ /* 0x0003ec0000008000 */
[----:B-1----:R-:W1:Y:S01]  /*1d90*/  FENCE.VIEW.ASYNC.S ;  /* 0x00000000000073c6 */ /* 0x002e620000000000 */
[----:B------:R-:W-:-:S04]  /*1da0*/  PRMT R2, RZ, 0x654, R2 ;  /* 0x00000654ff027816 */ /* 0x000fc80000000002 */
[----:B-1----:R1:W-:Y:S01]  /*1db0*/  SYNCS.ARRIVE.TRANS64.RED.A1T0 RZ, [R2+URZ], RZ ;  /* 0x000000ff02ff79a7 */ /* 0x0023e200081004ff */
[----:B--2---:R-:W-:-:S13]  /*1dc0*/  LOP3.LUT P2, RZ, R6, 0x1, RZ, 0xc0, !PT ;  /* 0x0000000106ff7812 */ /* 0x004fda000784c0ff */
[----:B------:R-:W-:Y:S01]  /*1dd0*/  @P2 SHF.R.U32.HI R3, RZ, 0x10, R5 ;  /* 0x00000010ff032819 */ /* 0x000fe20000011605 */
[----:B------:R-:W-:Y:S01]  /*1de0*/  VOTEU.ANY UP0, P2 ;  /* 0x0000000000ff7886 */ /* 0x000fe20001000100 */
[----:B------:R-:W-:Y:S02]  /*1df0*/  @P2 MOV R10, R4 ;  /* 0x00000004000a2202 */ /* 0x000fe40000000f00 */
[----:B------:R-:W-:Y:S02]  /*1e00*/  @P2 R2UR.BROADCAST UR8, R3 ;  /* 0x00000000030822ca */ /* 0x000fe400008e0000 */
[----:B------:R-:W-:-:S11]  /*1e10*/  @P2 LOP3.LUT R9, R5, 0xffff, RZ, 0xc0, !PT ;  /* 0x0000ffff05092812 */ /* 0x000fd600078ec0ff */
[----:B------:R-:W-:Y:S01]  /*1e20*/  @UP0 UMOV UR36, UR8 ;  /* 0x0000000800240c82 */ /* 0x000fe20008000000 */
[----:B-1----:R-:W-:Y:S05]  /*1e30*/  @!P0 BRA `(.L_x_33) ;  /* 0x0000000000b88947 */ /* 0x002fea0003800000 */
[----:B------:R-:W4:Y:S01]  /*1e40*/  LDC.64 R4, c[0x0][0xb18] ;  /* 0x0002c600ff047b82 */ /* 0x000f220000000a00 */
[----:B------:R-:W-:-:S07]  /*1e50*/  ISETP.NE.AND P3, PT, R40, 0x1, PT ;  /* 0x000000012800780c */ /* 0x000fce0003f65270 */
[----:B------:R-:W1:Y:S08]  /*1e60*/  LDC.64 R6, c[0x0][0xb10] ;  /* 0x0002c400ff067b82 */ /* 0x000e700000000a00 */
[----:B------:R-:W2:Y:S08]  /*1e70*/  LDC R14, c[0x0][0xb20] ;  /* 0x0002c800ff0e7b82 */ /* 0x000eb00000000800 */
[----:B------:R-:W3:Y:S01]  /*1e80*/  LDC R15, c[0x0][0xb0c] ;  /* 0x0002c300ff0f7b82 */ /* 0x000ee20000000800 */
[----:B----4-:R-:W-:Y:S01]  /*1e90*/  IMAD.HI.U32 R19, R0, R5, RZ ;  /* 0x0000000500137227 */ /* 0x010fe200078e00ff */
[----:B------:R-:W-:-:S03]  /*1ea0*/  ISETP.NE.AND P0, PT, R4, 0x1, PT ;  /* 0x000000010400780c */ /* 0x000fc60003f05270 */
[----:B------:R-:W-:-:S03]  /*1eb0*/  IMAD.HI.U32 R5, R9, R5, RZ ;  /* 0x0000000509057227 */ /* 0x000fc600078e00ff */
[----:B------:R-:W4:Y:S01]  /*1ec0*/  LDC.64 R2, c[0x0][0xb28] ;  /* 0x0002ca00ff027b82 */ /* 0x000f220000000a00 */
[----:B-1----:R-:W-:-:S04]  /*1ed0*/  IMAD.HI.U32 R20, R8, R6, RZ ;  /* 0x0000000608147227 */ /* 0x002fc800078e00ff */
[----:B------:R-:W-:Y:S01]  /*1ee0*/  IMAD.HI.U32 R21, R10, R6, RZ ;  /* 0x000000060a157227 */ /* 0x000fe200078e00ff */
[----:B------:R-:W-:Y:S02]  /*1ef0*/  SHF.R.U32.HI R20, RZ, R7, R20 ;  /* 0x00000007ff147219 */ /* 0x000fe40000011614 */
[-C--:B--2---:R-:W-:Y:S02]  /*1f00*/  SHF.R.U32.HI R19, RZ, R14.reuse, R19 ;  /* 0x0000000eff137219 */ /* 0x084fe40000011613 */
[----:B------:R-:W-:Y:S02]  /*1f10*/  SHF.R.U32.HI R5, RZ, R14, R5 ;  /* 0x0000000eff057219 */ /* 0x000fe40000011605 */
[----:B------:R-:W-:Y:S02]  /*1f20*/  SEL R19, R0, R19, !P0 ;  /* 0x0000001300137207 */ /* 0x000fe40004000000 */
[----:B------:R-:W-:Y:S02]  /*1f30*/  SHF.R.U32.HI R21, RZ, R7, R21 ;  /* 0x00000007ff157219 */ /* 0x000fe40000011615 */
[----:B---3--:R-:W-:-:S02]  /*1f40*/  ISETP.NE.AND P1, PT, R15, 0x1, PT ;  /* 0x000000010f00780c */ /* 0x008fc40003f25270 */
[----:B------:R-:W-:Y:S02]  /*1f50*/  SEL R5, R9, R5, !P0 ;  /* 0x0000000509057207 */ /* 0x000fe40004000000 */
[----:B------:R-:W-:Y:S02]  /*1f60*/  SEL R20, R8, R20, !P1 ;  /* 0x0000001408147207 */ /* 0x000fe40004800000 */
[----:B------:R-:W-:Y:S01]  /*1f70*/  SEL R21, R10, R21, !P1 ;  /* 0x000000150a157207 */ /* 0x000fe20004800000 */
[----:B----4-:R-:W-:-:S04]  /*1f80*/  IMAD.HI.U32 R18, R19, R2, RZ ;  /* 0x0000000213127227 */ /* 0x010fc800078e00ff */
        /* <DEDUP_REMOVED lines=10> */
[----:B------:R-:W-:-:S04]  /*2030*/  @!P0 IMAD.HI.U32 R7, R21, R2, RZ ;  /* 0x0000000215078227 */ /* 0x000fc800078e00ff */
[----:B------:R-:W-:Y:S01]  /*2040*/  IMAD.MOV R2, RZ, RZ, -R6 ;  /* 0x000000ffff027224 */ /* 0x000fe200078e0a06 */
[----:B------:R-:W-:Y:S02]  /*2050*/  @!P0 SHF.R.U32.HI R3, RZ, R3, R7 ;  /* 0x00000003ff038219 */ /* 0x000fe40000011607 */
[----:B------:R-:W-:Y:S01]  /*2060*/  IADD3 R7, PT, PT, -R5, RZ, RZ ;  /* 0x000000ff05077210 */ /* 0x000fe20007ffe1ff */
[----:B------:R-:W-:Y:S01]  /*2070*/  IMAD R2, R40, R2, R5 ;  /* 0x0000000228027224 */ /* 0x000fe200078e0205 */
        /* <DEDUP_REMOVED lines=10> */
.L_x_33:
[----:B------:R-:W1:Y:S02]  /*2120*/  LDCU UR8, c[0x0][0xb30] ;  /* 0x00016600ff0877ac */ /* 0x000e640008000800 */
[----:B-1----:R-:W-:-:S09]  /*2130*/  UISETP.NE.AND UP0, UPT, UR8, 0x1, UPT ;  /* 0x000000010800788c */ /* 0x002fd2000bf05270 */
[----:B------:R-:W-:Y:S05]  /*2140*/  BRA.U UP0, `(.L_x_34) ;  /* 0x0000000100407547 */ /* 0x000fea000b800000 */
[----:B------:R-:W1:Y:S08]  /*2150*/  LDC.64 R4, c[0x0][0xb10] ;  /* 0x0002c400ff047b82 */ /* 0x000e700000000a00 */
[----:B------:R-:W2:Y:S08]  /*2160*/  LDC.64 R2, c[0x0][0xb18] ;  /* 0x0002c600ff027b82 */ /* 0x000eb00000000a00 */
[----:B------:R-:W3:Y:S08]  /*2170*/  LDC R6, c[0x0][0xb20] ;  /* 0x0002c800ff067b82 */ /* 0x000ef00000000800 */
[----:B------:R-:W4:Y:S01]  /*2180*/  LDC R7, c[0x0][0xb0c] ;  /* 0x0002c300ff077b82 */ /* 0x000f220000000800 */
[----:B-1----:R-:W-:-:S05]  /*2190*/  IMAD.HI.U32 R4, R10, R4, RZ ;  /* 0x000000040a047227 */ /* 0x002fca00078e00ff */
[----:B------:R-:W-:Y:S01]  /*21a0*/  SHF.R.U32.HI R4, RZ, R5, R4 ;  /* 0x00000005ff047219 */ /* 0x000fe20000011604 */
[----:B--2---:R-:W-:Y:S01]  /*21b0*/  IMAD.HI.U32 R3, R9, R3, RZ ;  /* 0x0000000309037227 */ /* 0x004fe200078e00ff */
[----:B------:R-:W-:-:S04]  /*21c0*/  ISETP.NE.AND P0, PT, R2, 0x1, PT ;  /* 0x000000010200780c */ /* 0x000fc80003f05270 */
[----:B---3--:R-:W-:-:S04]  /*21d0*/  SHF.R.U32.HI R3, RZ, R6, R3 ;  /* 0x00000006ff037219 */ /* 0x008fc80000011603 */
[----:B------:R-:W-:Y:S02]  /*21e0*/  SEL R3, R9, R3, !P0 ;  /* 0x0000000309037207 */ /* 0x000fe40004000000 */
[----:B----4-:R-:W-:-:S04]  /*21f0*/  ISETP.NE.AND P1, PT, R7, 0x1, PT ;  /* 0x000000010700780c */ /* 0x010fc80003f25270 */
[----:B------:R-:W-:-:S05]  /*2200*/  SEL R4, R10, R4, !P1 ;  /* 0x000000040a047207 */ /* 0x000fca0004800000 */
[----:B------:R-:W-:Y:S02]  /*2210*/  IMAD.IADD R5, R3, 0x1, -R4 ;  /* 0x0000000103057824 */ /* 0x000fe400078e0a04 */
[----:B------:R-:W-:Y:S02]  /*2220*/  IMAD.IADD R3, R4, 0x1, -R3 ;  /* 0x0000000104037824 */ /* 0x000fe400078e0a03 */
[----:B------:R-:W-:Y:S02]  /*2230*/  IMAD R10, R5, R7, R10 ;  /* 0x00000007050a7224 */ /* 0x000fe400078e020a */
[----:B------:R-:W-:-:S07]  /*2240*/  IMAD R9, R3, R2, R9 ;  /* 0x0000000203097224 */ /* 0x000fce00078e0209 */
.L_x_34:
[----:B------:R-:W-:Y:S01]  /*2250*/  VIADD R16, R16, 0x1 ;  /* 0x0000000110107836 */ /* 0x000fe20000000000 */
[----:B------:R-:W-:Y:S01]  /*2260*/  PLOP3.LUT P1, PT, PT, PT, PT, 0x80, 0x8 ;  /* 0x000000000008781c */ /* 0x000fe20003f2f070 */
[----:B------:R-:W-:Y:S02]  /*2270*/  IMAD.IADD R15, R10, 0x1, R87 ;  /* 0x000000010a0f7824 */ /* 0x000fe400078e0257 */
[----:B------:R-:W-:Y:S01]  /*2280*/  IMAD.IADD R14, R9, 0x1, R86 ;  /* 0x00000001090e7824 */ /* 0x000fe200078e0256 */
[----:B------:R-:W-:-:S04]  /*2290*/  ISETP.NE.AND P0, PT, R16, 0x2, PT ;  /* 0x000000021000780c */ /* 0x000fc80003f05270 */
[----:B------:R-:W-:Y:S02]  /*22a0*/  SEL R2, RZ, 0x1, P0 ;  /* 0x00000001ff027807 */ /* 0x000fe40000000000 */
[----:B------:R-:W-:Y:S02]  /*22b0*/  SEL R16, R16, RZ, P0 ;  /* 0x000000ff10107207 */ /* 0x000fe40000000000 */
[----:B------:R-:W-:Y:S01]  /*22c0*/  LOP3.LUT R13, R13, R2, RZ, 0x3c, !PT ;  /* 0x000000020d0d7212 */ /* 0x000fe200078e3cff */
[----:B------:R-:W-:Y:S06]  /*22d0*/  @P2 BRA `(.L_x_35) ;  /* 0xfffffff000982947 */ /* 0x000fec000383ffff */
[----:B------:R-:W-:Y:S01]  /*22e0*/  UIADD3 UR4, UPT, UPT, UR4, 0x20, URZ ;  /* 0x0000002004047890 */ /* 0x000fe2000fffe0ff */
[----:B------:R-:W-:-:S03]  /*22f0*/  SHF.L.U32 R2, R17, 0x1f, RZ ;  /* 0x0000001f11027819 */ /* 0x000fc600000006ff */
[----:B------:R-:W-:-:S09]  /*2300*/  ULEA UR5, UR6, UR4, 0x3 ;  /* 0x0000000406057291 */ /* 0x000fd2000f8e18ff */
[----:B------:R-:W1:Y:S02]  /*2310*/  SYNCS.PHASECHK.TRANS64.TRYWAIT P0, [UR5], R2 ;  /* 0x00000002ff0075a7 */ /* 0x000e640008001105 */
[----:B-1----:R-:W-:Y:S05]  /*2320*/  @!P0 BRA `(.L_x_36) ;  /* 0x0000006c00248947 */ /* 0x002fea0003800000 */
.L_x_136:
[----:B------:R-:W-:-:S04]  /*2330*/  UIADD3 UR6, UPT, UPT, UR6, 0x1, URZ ;  /* 0x0000000106067890 */ /* 0x000fc8000fffe0ff */
[----:B------:R-:W-:-:S04]  /*2340*/  UISETP.NE.AND UP0, UPT, UR6, 0x4, UPT ;  /* 0x000000040600788c */ /* 0x000fc8000bf05270 */
[----:B------:R-:W-:Y:S02]  /*2350*/  USEL UR7, URZ, 0x1, UP0 ;  /* 0x00000001ff077887 */ /* 0x000fe40008000000 */
[----:B------:R-:W-:-:S04]  /*2360*/  USEL UR6, UR6, URZ, UP0 ;  /* 0x000000ff06067287 */ /* 0x000fc80008000000 */
[----:B------:R-:W-:Y:S01]  /*2370*/  ULEA UR5, UR6, UR4, 0x3 ;  /* 0x0000000406057291 */ /* 0x000fe2000f8e18ff */
[----:B-1----:R-:W-:-:S04]  /*2380*/  LOP3.LUT R2, R17, UR7, RZ, 0x3c, !PT ;  /* 0x0000000711027c12 */ /* 0x002fc8000f8e3cff */
[----:B------:R-:W-:-:S04]  /*2390*/  SHF.L.U32 R3, R2, 0x1f, RZ ;  /* 0x0000001f02037819 */ /* 0x000fc800000006ff */
[----:B------:R-:W1:Y:S02]  /*23a0*/  SYNCS.PHASECHK.TRANS64.TRYWAIT P0, [UR5], R3 ;  /* 0x00000003ff0075a7 */ /* 0x000e640008001105 */
[----:B-1----:R-:W-:Y:S05]  /*23b0*/  @!P0 BRA `(.L_x_37) ;  /* 0x0000006c00188947 */ /* 0x002fea0003800000 */
.L_x_138:
[----:B------:R-:W-:-:S04]  /*23c0*/  UIADD3 UR6, UPT, UPT, UR6, 0x1, URZ ;  /* 0x0000000106067890 */ /* 0x000fc8000fffe0ff */
[----:B------:R-:W-:-:S04]  /*23d0*/  UISETP.NE.AND UP0, UPT, UR6, 0x4, UPT ;  /* 0x000000040600788c */ /* 0x000fc8000bf05270 */
[----:B------:R-:W-:Y:S02]  /*23e0*/  USEL UR7, URZ, 0x1, UP0 ;  /* 0x00000001ff077887 */ /* 0x000fe40008000000 */
[----:B------:R-:W-:-:S04]  /*23f0*/  USEL UR6, UR6, URZ, UP0 ;  /* 0x000000ff06067287 */ /* 0x000fc80008000000 */
[----:B------:R-:W-:Y:S01]  /*2400*/  ULEA UR5, UR6, UR4, 0x3 ;  /* 0x0000000406057291 */ /* 0x000fe2000f8e18ff */
[----:B------:R-:W-:-:S04]  /*2410*/  LOP3.LUT R2, R2, UR7, RZ, 0x3c, !PT ;  /* 0x0000000702027c12 */ /* 0x000fc8000f8e3cff */
[----:B-1----:R-:W-:-:S04]  /*2420*/  SHF.L.U32 R3, R2, 0x1f, RZ ;  /* 0x0000001f02037819 */ /* 0x002fc800000006ff */
[----:B------:R-:W1:Y:S02]  /*2430*/  SYNCS.PHASECHK.TRANS64.TRYWAIT P0, [UR5], R3 ;  /* 0x00000003ff0075a7 */ /* 0x000e640008001105 */
[----:B-1----:R-:W-:Y:S05]  /*2440*/  @!P0 BRA `(.L_x_38) ;  /* 0x0000006c000c8947 */ /* 0x002fea0003800000 */
.L_x_140:
[----:B------:R-:W-:-:S04]  /*2450*/  UIADD3 UR6, UPT, UPT, UR6, 0x1, URZ ;  /* 0x0000000106067890 */ /* 0x000fc8000fffe0ff */
[----:B------:R-:W-:-:S04]  /*2460*/  UISETP.NE.AND UP0, UPT, UR6, 0x4, UPT ;  /* 0x000000040600788c */ /* 0x000fc8000bf05270 */
[----:B------:R-:W-:Y:S02]  /*2470*/  USEL UR5, URZ, 0x1, UP0 ;  /* 0x00000001ff057887 */ /* 0x000fe40008000000 */
[----:B------:R-:W-:-:S04]  /*2480*/  USEL UR6, UR6, URZ, UP0 ;  /* 0x000000ff06067287 */ /* 0x000fc80008000000 */
[----:B------:R-:W-:Y:S01]  /*2490*/  ULEA UR6, UR6, UR4, 0x3 ;  /* 0x0000000406067291 */ /* 0x000fe2000f8e18ff */
[----:B------:R-:W-:-:S04]  /*24a0*/  LOP3.LUT R2, R2, UR5, RZ, 0x3c, !PT ;  /* 0x0000000502027c12 */ /* 0x000fc8000f8e3cff */
[----:B------:R-:W-:Y:S01]  /*24b0*/  SHF.L.U32 R2, R2, 0x1f, RZ ;  /* 0x0000001f02027819 */ /* 0x000fe200000006ff */
[----:B-1--4-:R-:W-:-:S07]  /*24c0*/  IMAD.U32 R0, RZ, RZ, UR6 ;  /* 0x00000006ff007e24 */ /* 0x012fce000f8e00ff */
.L_x_39:
[----:B-1----:R1:W2:Y:S02]  /*24d0*/  SYNCS.PHASECHK.TRANS64.TRYWAIT P0, [R0+URZ], R2 ;  /* 0x00000002000075a7 */ /* 0x0022a400080011ff */
[----:B--2---:R-:W-:Y:S05]  /*24e0*/  @!P0 NANOSLEEP.SYNCS 0x989680 ;  /* 0x009896800000895d */ /* 0x004fea0003900000 */
[----:B------:R-:W2:Y:S02]  /*24f0*/  @!P0 SYNCS.PHASECHK.TRANS64 P0, [R0+URZ], R2 ;  /* 0x00000002000085a7 */ /* 0x000ea400080010ff */
[----:B--2---:R-:W-:Y:S05]  /*2500*/  @P0 EXIT ;  /* 0x000000000000094d */ /* 0x004fea0003800000 */
[----:B------:R-:W-:Y:S05]  /*2510*/  BRA `(.L_x_39) ;  /* 0xfffffffc00ec7947 */ /* 0x000fea000383ffff */
.L_x_17:
[----:B------:R-:W-:-:S04]  /*2520*/  UISETP.NE.AND UP1, UPT, UR37, URZ, UPT ;  /* 0x000000ff2500728c */ /* 0x000fc8000bf25270 */
[----:B------:R-:W-:-:S09]  /*2530*/  UISETP.NE.OR UP1, UPT, UR8, 0x1, UP1 ;  /* 0x000000010800788c */ /* 0x000fd20008f25670 */
[----:B------:R-:W-:Y:S05]  /*2540*/  BRA.U UP1, `(.L_x_40) ;  /* 0x0000000501487547 */ /* 0x000fea000b800000 */
[----:B------:R-:W-:Y:S01]  /*2550*/  ISETP.NE.AND P2, PT, R2, RZ, PT ;  /* 0x000000ff0200720c */ /* 0x000fe20003f45270 */
[----:B------:R-:W-:Y:S01]  /*2560*/  IMAD.MOV.U32 R12, RZ, RZ, 0x1 ;  /* 0x00000001ff0c7424 */ /* 0x000fe200078e00ff */
[----:B------:R-:W-:Y:S02]  /*2570*/  CS2R R10, SRZ ;  /* 0x00000000000a7805 */ /* 0x000fe4000001ff00 */
[----:B------:R-:W-:Y:S01]  /*2580*/  CS2R R8, SRZ ;  /* 0x0000000000087805 */ /* 0x000fe2000001ff00 */
[----:B------:R-:W-:Y:S01]  /*2590*/  UMOV UR4, 0x400 ;  /* 0x0000040000047882 */ /* 0x000fe20000000000 */
[----:B------:R-:W-:Y:S01]  /*25a0*/  UMOV UR6, URZ ;  /* 0x000000ff00067c82 */ /* 0x000fe20008000000 */
[----:B------:R-:W-:-:S12]  /*25b0*/  ULEA UR37, UR37, UR4, 0x18 ;  /* 0x0000000425257291 */ /* 0x000fd8000f8ec0ff */
.L_x_44:
[----:B------:R-:W-:Y:S02]  /*25c0*/  LEA R0, R8, UR37, 0x3 ;  /* 0x0000002508007c11 */ /* 0x000fe4000f8e18ff */
[----:B------:R-:W-:-:S03]  /*25d0*/  SHF.L.U32 R4, R9, 0x1f, RZ ;  /* 0x0000001f09047819 */ /* 0x000fc600000006ff */
[----:B------:R-:W-:Y:S01]  /*25e0*/  VIADD R5, R0, 0x100 ;  /* 0x0000010000057836 */ /* 0x000fe20000000000 */
[----:B------:R-:W1:Y:S02]  /*25f0*/  SYNCS.PHASECHK.TRANS64.TRYWAIT P0, [R0+URZ+0xf0], R4 ;  /* 0x0000f004000075a7 */ /* 0x000e6400080011ff */
[----:B-1----:R-:W-:Y:S05]  /*2600*/  @!P0 BRA `(.L_x_41) ;  /* 0x0000006800b48947 */ /* 0x002fea0003800000 */
.L_x_141:
[----:B------:R-:W-:Y:S01]  /*2610*/  ULEA UR5, UR6, UR37, 0x3 ;  /* 0x0000002506057291 */ /* 0x000fe2000f8e18ff */
[----:B-1----:R-:W-:Y:S01]  /*2620*/  PRMT R0, RZ, 0x654, R5 ;  /* 0x00000654ff007816 */ /* 0x002fe20000000005 */
[----:B------:R-:W-:Y:S01]  /*2630*/  @!P2 IMAD.MOV.U32 R4, RZ, RZ, 0x10 ;  /* 0x00000010ff04a424 */ /* 0x000fe200078e00ff */
[----:B------:R-:W-:Y:S01]  /*2640*/  SHF.L.U32 R5, R12, 0x1f, RZ ;  /* 0x0000001f0c057819 */ /* 0x000fe200000006ff */
[----:B------:R-:W-:Y:S01]  /*2650*/  UIADD3 UR4, UPT, UPT, UR5, 0x90, URZ ;  /* 0x0000009005047890 */ /* 0x000fe2000fffe0ff */
[----:B------:R1:W-:Y:S05]  /*2660*/  SYNCS.ARRIVE.TRANS64.RED.A1T0 RZ, [R0+URZ], RZ ;  /* 0x000000ff00ff79a7 */ /* 0x0003ea00081004ff */
[----:B------:R-:W-:Y:S01]  /*2670*/  IMAD.U32 R6, RZ, RZ, UR4 ;  /* 0x00000004ff067e24 */ /* 0x000fe2000f8e00ff */
[----:B------:R-:W2:Y:S04]  /*2680*/  SYNCS.PHASECHK.TRANS64.TRYWAIT P0, [UR5+0xa0], R5 ;  /* 0x0000a005ff0075a7 */ /* 0x000ea80008001105 */
[----:B------:R-:W-:Y:S01]  /*2690*/  PRMT R6, R2, 0x654, R6 ;  /* 0x0000065402067816 */ /* 0x000fe20000000006 */
[----:B-12---:R-:W-:Y:S06]  /*26a0*/  @!P0 BRA `(.L_x_42) ;  /* 0x0000006800a08947 */ /* 0x006fec0003800000 */
.L_x_143:
[----:B------:R-:W-:Y:S01]  /*26b0*/  ULEA UR4, UR6, UR37, 0x4 ;  /* 0x0000002506047291 */ /* 0x000fe2000f8e20ff */
[----:B------:R-:W-:Y:S01]  /*26c0*/  SEL R3, R6, R3, !P2 ;  /* 0x0000000306037207 */ /* 0x000fe20005000000 */
[----:B------:R-:W-:Y:S01]  /*26d0*/  UIADD3 UR5, UPT, UPT, UR5, 0x90, URZ ;  /* 0x0000009005057890 */ /* 0x000fe2000fffe0ff */
[----:B-1----:R-:W-:Y:S01]  /*26e0*/  LEA R0, R11, UR37, 0x3 ;  /* 0x000000250b007c11 */ /* 0x002fe2000f8e18ff */
[----:B------:R-:W-:Y:S01]  /*26f0*/  UIADD3 UR4, UPT, UPT, UR4, 0x120, URZ ;  /* 0x0000012004047890 */ /* 0x000fe2000fffe0ff */
[----:B------:R1:W-:Y:S01]  /*2700*/  @!P2 SYNCS.ARRIVE.TRANS64.RED RZ, [R3+URZ], R4 ;  /* 0x0000000403ffa9a7 */ /* 0x0003e200080004ff */
[----:B------:R-:W-:Y:S01]  /*2710*/  UIADD3 UR6, UPT, UPT, UR6, 0x1, URZ ;  /* 0x0000000106067890 */ /* 0x000fe2000fffe0ff */
[----:B------:R-:W-:-:S03]  /*2720*/  VIADD R8, R8, 0x1 ;  /* 0x0000000108087836 */ /* 0x000fc60000000000 */
[----:B------:R-:W-:Y:S02]  /*2730*/  UISETP.NE.AND UP0, UPT, UR6, 0x2, UPT ;  /* 0x000000020600788c */ /* 0x000fe4000bf05270 */
[----:B------:R-:W-:Y:S01]  /*2740*/  ISETP.NE.AND P0, PT, R8, 0x2, PT ;  /* 0x000000020800780c */ /* 0x000fe20003f05270 */
[----:B------:R-:W-:Y:S06]  /*2750*/  UGETNEXTWORKID.BROADCAST [UR4], [UR5] ;  /* 0x00000000040073ca */ /* 0x000fec0008000100 */
[----:B------:R-:W-:Y:S02]  /*2760*/  USEL UR4, URZ, 0x1, UP0 ;  /* 0x00000001ff047887 */ /* 0x000fe40008000000 */
[----:B------:R-:W-:-:S04]  /*2770*/  USEL UR6, UR6, URZ, UP0 ;  /* 0x000000ff06067287 */ /* 0x000fc80008000000 */
[----:B------:R-:W-:Y:S02]  /*2780*/  LOP3.LUT R12, R12, UR4, RZ, 0x3c, !PT ;  /* 0x000000040c0c7c12 */ /* 0x000fe4000f8e3cff */
[----:B-1----:R-:W-:-:S04]  /*2790*/  SHF.L.U32 R4, R10, 0x1f, RZ ;  /* 0x0000001f0a047819 */ /* 0x002fc800000006ff */
[----:B------:R-:W1:Y:S02]  /*27a0*/  SYNCS.PHASECHK.TRANS64.TRYWAIT P1, [R0+URZ+0x90], R4 ;  /* 0x00009004000075a7 */ /* 0x000e6400080211ff */
[----:B-1----:R-:W-:Y:S05]  /*27b0*/  @!P1 BRA `(.L_x_43) ;  /* 0x0000006800749947 */ /* 0x002fea0003800000 */
.L_x_144:
[C---:B-1----:R-:W-:Y:S01]  /*27c0*/  LEA R4, R11.reuse, UR37, 0x4 ;  /* 0x000000250b047c11 */ /* 0x042fe2000f8e20ff */
[----:B------:R-:W-:Y:S01]  /*27d0*/  VIADD R0, R0, 0xa0 ;  /* 0x000000a000007836 */ /* 0x000fe20000000000 */
[----:B------:R-:W-:Y:S01]  /*27e0*/  SEL R8, R8, RZ, P0 ;  /* 0x000000ff08087207 */ /* 0x000fe20000000000 */
[----:B------:R-:W-:-:S03]  /*27f0*/  VIADD R11, R11, 0x1 ;  /* 0x000000010b0b7836 */ /* 0x000fc60000000000 */
[----:B------:R-:W1:Y:S01]  /*2800*/  LDS.128 R4, [R4+0x120] ;  /* 0x0001200004047984 */ /* 0x000e620000000c00 */
[----:B------:R-:W-:Y:S02]  /*2810*/  PRMT R0, RZ, 0x654, R0 ;  /* 0x00000654ff007816 */ /* 0x000fe40000000000 */
[C---:B------:R-:W-:Y:S01]  /*2820*/  ISETP.NE.AND P1, PT, R11.reuse, 0x2, PT ;  /* 0x000000020b00780c */ /* 0x040fe20003f25270 */
[----:B------:R-:W-:Y:S01]  /*2830*/  @!PT LDS RZ, [RZ] ;  /* 0x00000000fffff984 */ /* 0x000fe20000000800 */
[----:B------:R-:W-:Y:S01]  /*2840*/  @!PT LDS RZ, [RZ] ;  /* 0x00000000fffff984 */ /* 0x000fe20000000800 */
[----:B------:R-:W-:Y:S01]  /*2850*/  @!PT LDS RZ, [RZ] ;  /* 0x00000000fffff984 */ /* 0x000fe20000000800 */
[----:B------:R-:W-:Y:S01]  /*2860*/  @!PT LDS RZ, [RZ] ;  /* 0x00000000fffff984 */ /* 0x000fe20000000800 */
[----:B------:R2:W-:Y:S06]  /*2870*/  MEMBAR.ALL.CTA ;  /* 0x0000000000007992 */ /* 0x0005ec0000008000 */
[----:B--2---:R-:W2:Y:S01]  /*2880*/  FENCE.VIEW.ASYNC.S ;  /* 0x00000000000073c6 */ /* 0x004ea20000000000 */
[----:B------:R-:W-:Y:S01]  /*2890*/  SEL R11, R11, RZ, P1 ;  /* 0x000000ff0b0b7207 */ /* 0x000fe20000800000 */
[----:B--2---:R2:W-:Y:S01]  /*28a0*/  SYNCS.ARRIVE.TRANS64.RED.A1T0 RZ, [R0+URZ], RZ ;  /* 0x000000ff00ff79a7 */ /* 0x0045e200081004ff */
[----:B-1----:R-:W-:-:S02]  /*28b0*/  LOP3.LUT P3, RZ, R6, 0x1, RZ, 0xc0, !PT ;  /* 0x0000000106ff7812 */ /* 0x002fc4000786c0ff */
[----:B------:R-:W-:-:S04]  /*28c0*/  SEL R4, RZ, 0x1, P1 ;  /* 0x00000001ff047807 */ /* 0x000fc80000800000 */
[----:B------:R-:W-:Y:S02]  /*28d0*/  LOP3.LUT R10, R10, R4, RZ, 0x3c, !PT ;  /* 0x000000040a0a7212 */ /* 0x000fe400078e3cff */
[----:B--2---:R-:W-:-:S04]  /*28e0*/  SEL R0, RZ, 0x1, P0 ;  /* 0x00000001ff007807 */ /* 0x004fc80000000000 */
[----:B------:R-:W-:Y:S01]  /*28f0*/  LOP3.LUT R9, R9, R0, RZ, 0x3c, !PT ;  /* 0x0000000009097212 */ /* 0x000fe200078e3cff */
[----:B------:R-:W-:Y:S06]  /*2900*/  @P3 BRA `(.L_x_44) ;  /* 0xfffffffc002c3947 */ /* 0x000fec000383ffff */
[----:B------:R-:W-:Y:S01]  /*2910*/  ULEA UR5, UR6, UR37, 0x3 ;  /* 0x0000002506057291 */ /* 0x000fe2000f8e18ff */
[----:B------:R-:W-:-:S08]  /*2920*/  SHF.L.U32 R2, R12, 0x1f, RZ ;  /* 0x0000001f0c027819 */ /* 0x000fd000000006ff */
[----:B------:R-:W1:Y:S02]  /*2930*/  SYNCS.PHASECHK.TRANS64 P0, [UR5+0xa0], R2 ;  /* 0x0000a002ff0075a7 */ /* 0x000e640008001005 */
[----:B-1----:R-:W-:Y:S05]  /*2940*/  @P0 BRA `(.L_x_45) ;  /* 0x0000000000080947 */ /* 0x002fea0003800000 */
[----:B------:R-:W1:Y:S02]  /*2950*/  SYNCS.PHASECHK.TRANS64.TRYWAIT P0, [UR5+0xa0], R2 ;  /* 0x0000a002ff0075a7 */ /* 0x000e640008001105 */
[----:B-1----:R-:W-:Y:S05]  /*2960*/  @!P0 BRA `(.L_x_46) ;  /* 0x00000068001c8947 */ /* 0x002fea0003800000 */
.L_x_45:
[----:B------:R-:W-:-:S04]  /*2970*/  UIADD3 UR4, UPT, UPT, UR6, 0x1, URZ ;  /* 0x0000000106047890 */ /* 0x000fc8000fffe0ff */
[----:B------:R-:W-:-:S04]  /*2980*/  UISETP.NE.AND UP0, UPT, UR4, 0x2, UPT ;  /* 0x000000020400788c */ /* 0x000fc8000bf05270 */
[----:B------:R-:W-:Y:S02]  /*2990*/  USEL UR7, URZ, 0x1, UP0 ;  /* 0x00000001ff077887 */ /* 0x000fe40008000000 */
[----:B------:R-:W-:-:S04]  /*29a0*/  USEL UR4, UR4, URZ, UP0 ;  /* 0x000000ff04047287 */ /* 0x000fc80008000000 */
[----:B------:R-:W-:Y:S01]  /*29b0*/  ULEA UR4, UR4, UR37, 0x3 ;  /* 0x0000002504047291 */ /* 0x000fe2000f8e18ff */
[----:B-1----:R-:W-:-:S04]  /*29c0*/  LOP3.LUT R2, R12, UR7, RZ, 0x3c, !PT ;  /* 0x000000070c027c12 */ /* 0x002fc8000f8e3cff */
[----:B------:R-:W-:-:S04]  /*29d0*/  SHF.L.U32 R0, R2, 0x1f, RZ ;  /* 0x0000001f02007819 */ /* 0x000fc800000006ff */
[----:B------:R-:W1:Y:S02]  /*29e0*/  SYNCS.PHASECHK.TRANS64 P0, [UR4+0xa0], R0 ;  /* 0x0000a000ff0075a7 */ /* 0x000e640008001004 */
[----:B-1----:R-:W-:Y:S05]  /*29f0*/  @P0 EXIT ;  /* 0x000000000000094d */ /* 0x002fea0003800000 */
[----:B------:R-:W-:Y:S02]  /*2a00*/  SHF.L.U32 R2, R2, 0x1f, RZ ;  /* 0x0000001f02027819 */ /* 0x000fe400000006ff */
[----:B------:R-:W-:-:S07]  /*2a10*/  MOV R0, UR4 ;  /* 0x0000000400007c02 */ /* 0x000fce0008000f00 */
.L_x_47:
[----:B-1----:R1:W2:Y:S02]  /*2a20*/  SYNCS.PHASECHK.TRANS64.TRYWAIT P0, [R0+URZ+0xa0], R2 ;  /* 0x0000a002000075a7 */ /* 0x0022a400080011ff */
[----:B--2---:R-:W-:Y:S05]  /*2a30*/  @!P0 NANOSLEEP.SYNCS 0x989680 ;  /* 0x009896800000895d */ /* 0x004fea0003900000 */
[----:B------:R-:W2:Y:S02]  /*2a40*/  @!P0 SYNCS.PHASECHK.TRANS64 P0, [R0+URZ+0xa0], R2 ;  /* 0x0000a002000085a7 */ /* 0x000ea400080010ff */
[----:B--2---:R-:W-:Y:S05]  /*2a50*/  @P0 EXIT ;  /* 0x000000000000094d */ /* 0x004fea0003800000 */
[----:B------:R-:W-:Y:S05]  /*2a60*/  BRA `(.L_x_47) ;  /* 0xfffffffc00ec7947 */ /* 0x000fea000383ffff */
.L_x_40:
[----:B------:R-:W-:-:S09]  /*2a70*/  UISETP.NE.AND UP1, UPT, UR8, URZ, UPT ;  /* 0x000000ff0800728c */ /* 0x000fd2000bf25270 */
[----:B------:R-:W-:Y:S05]  /*2a80*/  BRA.U UP1, `(.L_x_48) ;  /* 0x0000000d01cc7547 */ /* 0x000fea000b800000 */
[----:B------:R-:W-:Y:S01]  /*2a90*/  UMOV UR4, 0x40 ;  /* 0x0000004000047882 */ /* 0x000fe20000000000 */
[----:B------:R-:W-:Y:S01]  /*2aa0*/  NOP ;  /* 0x0000000000007918 */ /* 0x000fe20000000000 */
[----:B------:R-:W-:Y:S01]  /*2ab0*/  ULEA UR4, UR37, UR4, 0x18 ;  /* 0x0000000425047291 */ /* 0x000fe2000f8ec0ff */
[----:B------:R-:W-:Y:S02]  /*2ac0*/  UMOV UR5, 0x400 ;  /* 0x0000040000057882 */ /* 0x000fe40000000000 */
[----:B------:R-:W-:-:S06]  /*2ad0*/  ULEA UR37, UR37, UR5, 0x18 ;  /* 0x0000000525257291 */ /* 0x000fcc000f8ec0ff */
[----:B------:R-:W1:Y:S02]  /*2ae0*/  LDS.U8 R0, [UR4+0x1c] ;  /* 0x00001c04ff007984 */ /* 0x000e640008000000 */
[----:B-1----:R-:W-:-:S13]  /*2af0*/  ISETP.NE.AND P0, PT, R0, RZ, PT ;  /* 0x000000ff0000720c */ /* 0x002fda0003f05270 */
[----:B------:R-:W-:Y:S05]  /*2b00*/  @P0 BRA `(.L_x_49) ;  /* 0x0000000000580947 */ /* 0x000fea0003800000 */
[----:B------:R-:W-:-:S13]  /*2b10*/  ELECT P0, URZ, PT ;  /* 0x0000000000ff782f */ /* 0x000fda0003800000 */
[----:B------:R-:W-:Y:S05]  /*2b20*/  @!P0 BRA `(.L_x_50) ;  /* 0x0000000000608947 */ /* 0x000fea0003800000 */
[----:B------:R-:W-:Y:S01]  /*2b30*/  UMOV UR5, 0x10 ;  /* 0x0000001000057882 */ /* 0x000fe20000000000 */
[----:B------:R-:W-:Y:S01]  /*2b40*/  HFMA2 R0, -RZ, RZ, 0, 5.9604644775390625e-08 ;  /* 0x00000001ff007431 */ /* 0x000fe200000001ff */
[----:B------:R-:W-:-:S03]  /*2b50*/  MOV R2, 0xffff ;  /* 0x0000ffff00027802 */ /* 0x000fc60000000f00 */
[----:B------:R-:W-:Y:S04]  /*2b60*/  DEPBAR.LE SB1, 0x36 ;  /* 0x00009d800000791a */ /* 0x000fe80000000000 */
[----:B------:R-:W1:Y:S02]  /*2b70*/  UTCATOMSWS.FIND_AND_SET.ALIGN UP0, UR5, UR5 ;  /* 0x00000005000575e3 */ /* 0x000e640008000800 */
[----:B-1----:R-:W-:Y:S01]  /*2b80*/  MOV R3, UR5 ;  /* 0x0000000500037c02 */ /* 0x002fe20008000f00 */
[----:B------:R-:W-:Y:S06]  /*2b90*/  BRA.U UP0, `(.L_x_51) ;  /* 0x0000000100187547 */ /* 0x000fec000b800000 */
.L_x_52:
[----:B------:R-:W-:Y:S05]  /*2ba0*/  NANOSLEEP 0x64 ;  /* 0x000000640000795d */ /* 0x000fea0003800000 */
[----:B------:R-:W-:-:S05]  /*2bb0*/  UMOV UR5, 0x10 ;  /* 0x0000001000057882 */ /* 0x000fca0000000000 */
[----:B------:R-:W-:Y:S04]  /*2bc0*/  DEPBAR.LE SB1, 0x36 ;  /* 0x00009d800000791a */ /* 0x000fe80000000000 */
[----:B------:R-:W1:Y:S02]  /*2bd0*/  UTCATOMSWS.FIND_AND_SET.ALIGN UP0, UR5, UR5 ;  /* 0x00000005000575e3 */ /* 0x000e640008000800 */
[----:B-1----:R-:W-:Y:S01]  /*2be0*/  MOV R3, UR5 ;  /* 0x0000000500037c02 */ /* 0x002fe20008000f00 */
[----:B------:R-:W-:Y:S05]  /*2bf0*/  BRA.U !UP0, `(.L_x_52) ;  /* 0xfffffffd08e87547 */ /* 0x000fea000b83ffff */
.L_x_51:
[-C--:B------:R-:W-:Y:S02]  /*2c00*/  SHF.L.U32 R2, R2, R3.reuse, RZ ;  /* 0x0000000302027219 */ /* 0x080fe400000006ff */
[----:B------:R-:W-:Y:S01]  /*2c10*/  SHF.L.U32 R0, R0, R3, RZ ;  /* 0x0000000300007219 */ /* 0x000fe200000006ff */
[----:B------:R-:W-:Y:S02]  /*2c20*/  IMAD.SHL.U32 R3, R3, 0x20, RZ ;  /* 0x0000002003037824 */ /* 0x000fe400078e00ff */
[----:B------:R1:W-:Y:S04]  /*2c30*/  ATOMS.OR RZ, [UR4+0x14], R2 ;  /* 0x00001402ffff798c */ /* 0x0003e8000b000004 */
[----:B------:R1:W-:Y:S04]  /*2c40*/  ATOMS.OR RZ, [UR4+0x18], R0 ;  /* 0x00001800ffff798c */ /* 0x0003e8000b000004 */
[----:B------:R1:W-:Y:S01]  /*2c50*/  STS [UR37+0x140], R3 ;  /* 0x00014003ff007988 */ /* 0x0003e20008000825 */
[----:B------:R-:W-:Y:S05]  /*2c60*/  BRA `(.L_x_50) ;  /* 0x0000000000107947 */ /* 0x000fea0003800000 */
.L_x_49:
[----:B------:R-:W-:Y:S02]  /*2c70*/  MOV R0, 0xffffffff ;  /* 0xffffffff00007802 */ /* 0x000fe40000000f00 */
[----:B------:R-:W-:-:S03]  /*2c80*/  MOV R2, 0x2cb0 ;  /* 0x00002cb000027802 */ /* 0x000fc60000000f00 */
[----:B------:R1:W-:Y:S04]  /*2c90*/  STS [UR37+0x140], R0 ;  /* 0x00014000ff007988 */ /* 0x0003e80008000825 */
[----:B-1-3-5:R-:W-:Y:S05]  /*2ca0*/  CALL.REL.NOINC `($__internal_1_$__cuda_sm10x_tcgen05_guardrail_trap_phase_invalid_during_alloc) ;  /* 0x0000006c00647944 */ /* 0x02afea0003c00000 */
.L_x_50:
[----:B------:R-:W-:Y:S05]  /*2cb0*/  WARPSYNC.ALL ;  /* 0x0000000000007948 */ /* 0x000fea0003800000 */
[----:B------:R-:W2:Y:S01]  /*2cc0*/  S2UR UR5, SR_CgaCtaId ;  /* 0x00000000000579c3 */ /* 0x000ea20000008800 */
[----:B------:R-:W-:Y:S01]  /*2cd0*/  UMOV UR4, 0x400 ;  /* 0x0000040000047882 */ /* 0x000fe20000000000 */
[----:B------:R-:W-:-:S06]  /*2ce0*/  NOP ;  /* 0x0000000000007918 */ /* 0x000fcc0000000000 */
[----:B------:R-:W-:Y:S06]  /*2cf0*/  BAR.ARV 0x6, 0xa0 ;  /* 0x0182800000007b1d */ /* 0x000fec0000002000 */
[----:B------:R-:W4:Y:S01]  /*2d00*/  LDCU UR7, c[0x0][0x38c] ;  /* 0x00007180ff0777ac */ /* 0x000f220008000800 */
[----:B------:R-:W-:Y:S01]  /*2d10*/  IMAD.MOV.U32 R11, RZ, RZ, 0x1 ;  /* 0x00000001ff0b7424 */ /* 0x000fe200078e00ff */
[----:B------:R-:W-:Y:S01]  /*2d20*/  CS2R R8, SRZ ;  /* 0x0000000000087805 */ /* 0x000fe2000001ff00 */
[----:B------:R-:W-:Y:S01]  /*2d30*/  IMAD.MOV.U32 R10, RZ, RZ, RZ ;  /* 0x000000ffff0a7224 */ /* 0x000fe200078e00ff */
[----:B------:R-:W3:Y:S01]  /*2d40*/  LDCU UR6, c[0x0][0x38c] ;  /* 0x00007180ff0677ac */ /* 0x000ee20008000800 */
[----:B------:R-:W-:Y:S01]  /*2d50*/  UMOV UR15, URZ ;  /* 0x000000ff000f7c82 */ /* 0x000fe20008000000 */
[----:B------:R-:W-:Y:S01]  /*2d60*/  UMOV UR14, URZ ;  /* 0x000000ff000e7c82 */ /* 0x000fe20008000000 */
[----:B--2---:R-:W-:Y:S01]  /*2d70*/  ULEA UR5, UR5, UR4, 0x18 ;  /* 0x0000000405057291 */ /* 0x004fe2000f8ec0ff */
[----:B------:R-:W-:Y:S01]  /*2d80*/  UMOV UR24, 0x0 ;  /* 0x0000000000187882 */ /* 0x000fe20000000000 */
[----:B------:R-:W-:-:S02]  /*2d90*/  UMOV UR25, 0x4400490 ;  /* 0x0440049000197882 */ /* 0x000fc40000000000 */
[----:B------:R-:W-:Y:S02]  /*2da0*/  UIADD3 UR10, UPT, UPT, UR5, 0x8800, URZ ;  /* 0x00008800050a7890 */ /* 0x000fe4000fffe0ff */
[----:B------:R-:W-:Y:S02]  /*2db0*/  UIADD3 UR11, UPT, UPT, UR5, 0x10800, URZ ;  /* 0x00010800050b7890 */ /* 0x000fe4000fffe0ff */
[----:B----4-:R-:W-:Y:S01]  /*2dc0*/  UIADD3 UR7, UPT, UPT, UR7, 0x3f, URZ ;  /* 0x0000003f07077890 */ /* 0x010fe2000fffe0ff */
[----:B-1----:R-:W1:Y:S01]  /*2dd0*/  LDS R0, [UR5+0x140] ;  /* 0x00014005ff007984 */ /* 0x002e620008000800 */
[----:B------:R-:W-:Y:S02]  /*2de0*/  USHF.R.U32.HI UR10, URZ, 0x4, UR10 ;  /* 0x00000004ff0a7899 */ /* 0x000fe4000801160a */
[----:B------:R-:W-:Y:S02]  /*2df0*/  USHF.R.S32.HI UR4, URZ, 0x1f, UR7 ;  /* 0x0000001fff047899 */ /* 0x000fe40008011407 */
[----:B------:R-:W-:-:S02]  /*2e00*/  USHF.R.U32.HI UR11, URZ, 0x4, UR11 ;  /* 0x00000004ff0b7899 */ /* 0x000fc4000801160b */
[----:B------:R-:W-:Y:S02]  /*2e10*/  ULEA.HI UR4, UR4, UR7, URZ, 0x6 ;  /* 0x0000000704047291 */ /* 0x000fe4000f8f30ff */
[----:B------:R-:W-:Y:S02]  /*2e20*/  ULOP3.LUT UR10, UR10, 0x3fff, URZ, 0xc0, !UPT ;  /* 0x00003fff0a0a7892 */ /* 0x000fe4000f8ec0ff */
[----:B------:R-:W-:Y:S02]  /*2e30*/  USHF.R.S32.HI UR4, URZ, 0x6, UR4 ;  /* 0x00000006ff047899 */ /* 0x000fe40008011404 */
[----:B------:R-:W-:Y:S02]  /*2e40*/  ULOP3.LUT UR11, UR11, 0x3fff, URZ, 0xc0, !UPT ;  /* 0x00003fff0b0b7892 */ /* 0x000fe4000f8ec0ff */
[----:B------:R-:W-:Y:S01]  /*2e50*/  UISETP.LT.AND UP0, UPT, UR4, 0x1, UPT ;  /* 0x000000010400788c */ /* 0x000fe2000bf01270 */
[----:B------:R-:W-:Y:S01]  /*2e60*/  UMOV UR22, 0x0 ;  /* 0x0000000000167882 */ /* 0x000fe20000000000 */
[----:B------:R-:W-:-:S02]  /*2e70*/  UMOV UR23, 0x4400490 ;  /* 0x0440049000177882 */ /* 0x000fc40000000000 */
[----:B------:R-:W-:Y:S02]  /*2e80*/  USEL UR9, UR4, 0x1, !UP0 ;  /* 0x0000000104097887 */ /* 0x000fe4000c000000 */
[----:B------:R-:W-:Y:S02]  /*2e90*/  ULOP3.LUT UR10, UR10, 0x10000, URZ, 0xfc, !UPT ;  /* 0x000100000a0a7892 */ /* 0x000fe4000f8efcff */
[----:B------:R-:W-:Y:S02]  /*2ea0*/  ULOP3.LUT UR11, UR11, 0x10000, URZ, 0xfc, !UPT ;  /* 0x000100000b0b7892 */ /* 0x000fe4000f8efcff */
[----:B------:R-:W-:Y:S02]  /*2eb0*/  UIADD3 UR9, UPT, UPT, -UR9, URZ, URZ ;  /* 0x000000ff09097290 */ /* 0x000fe4000fffe1ff */
[----:B---3--:R-:W-:Y:S01]  /*2ec0*/  UISETP.GE.AND UP3, UPT, UR6, 0x1, UPT ;  /* 0x000000010600788c */ /* 0x008fe2000bf66270 */
[----:B------:R-:W-:Y:S01]  /*2ed0*/  UMOV UR20, 0x0 ;  /* 0x0000000000147882 */ /* 0x000fe20000000000 */
[----:B------:R-:W-:Y:S01]  /*2ee0*/  UMOV UR21, 0x4400490 ;  /* 0x0440049000157882 */ /* 0x000fe20000000000 */
[----:B------:R-:W-:Y:S01]  /*2ef0*/  UMOV UR18, 0x0 ;  /* 0x0000000000127882 */ /* 0x000fe20000000000 */
[----:B------:R-:W-:Y:S01]  /*2f00*/  UMOV UR19, 0x4400490 ;  /* 0x0440049000137882 */ /* 0x000fe20000000000 */
[----:B-1----:R-:W-:-:S15]  /*2f10*/  R2UR UR16, R0 ;  /* 0x00000000001072ca */ /* 0x002fde00000e0000 */
.L_x_59:
[----:B------:R-:W-:Y:S02]  /*2f20*/  LEA R0, R10, UR5, 0x3 ;  /* 0x000000050a007c11 */ /* 0x000fe4000f8e18ff */
[----:B------:R-:W-:Y:S02]  /*2f30*/  SHF.L.U32 R2, R9, 0x1f, RZ ;  /* 0x0000001f09027819 */ /* 0x000fe400000006ff */
[----:B------:R-:W-:Y:S01]  /*2f40*/  PLOP3.LUT P0, PT, PT, PT, UP3, 0x80, 0x8 ;  /* 0x000000000008781c */ /* 0x000fe20003f0f038 */
[----:B------:R-:W-:Y:S01]  /*2f50*/  VIADD R3, R0, 0xa0 ;  /* 0x000000a000037836 */ /* 0x000fe20000000000 */
[----:B-1----:R-:W1:Y:S02]  /*2f60*/  SYNCS.PHASECHK.TRANS64.TRYWAIT P1, [R0+URZ+0x90], R2 ;  /* 0x00009002000075a7 */ /* 0x002e6400080211ff */
[----:B-1-3--:R-:W-:Y:S09]  /*2f70*/  @!P1 BRA `(.L_x_53) ;  /* 0x0000006000b09947 */ /* 0x00aff20003800000 */
.L_x_146:
[----:B------:R-:W-:Y:S01]  /*2f80*/  LEA R4, R10, UR5, 0x4 ;  /* 0x000000050a047c11 */ /* 0x000fe2000f8e20ff */
[----:B------:R-:W-:Y:S01]  /*2f90*/  @UP3 ULEA UR6, UR14, UR5, 0x3 ;  /* 0x000000050e063291 */ /* 0x000fe2000f8e18ff */
[----:B------:R-:W-:Y:S01]  /*2fa0*/  PLOP3.LUT P2, PT, PT, PT, PT, 0x80, 0x8 ;  /* 0x000000000008781c */ /* 0x000fe20003f4f070 */
[----:B------:R-:W-:Y:S01]  /*2fb0*/  ULEA UR7, UR15, UR5, 0x3 ;  /* 0x000000050f077291 */ /* 0x000fe2000f8e18ff */
[----:B------:R-:W-:Y:S02]  /*2fc0*/  PRMT R3, RZ, 0x654, R3 ;  /* 0x00000654ff037816 */ /* 0x000fe40000000003 */
[----:B------:R-:W2:Y:S01]  /*2fd0*/  LDS.128 R4, [R4+0x120] ;  /* 0x0001200004047984 */ /* 0x000ea20000000c00 */
[----:B-1----:R-:W-:Y:S02]  /*2fe0*/  @P0 SHF.L.U32 R2, R8, 0x1f, RZ ;  /* 0x0000001f08020819 */ /* 0x002fe400000006ff */
[----:B------:R-:W-:Y:S01]  /*2ff0*/  SHF.L.U32 R0, R11, 0x1f, RZ ;  /* 0x0000001f0b007819 */ /* 0x000fe200000006ff */
[----:B------:R-:W-:Y:S01]  /*3000*/  @!PT LDS RZ, [RZ] ;  /* 0x00000000fffff984 */ /* 0x000fe20000000800 */
[----:B------:R-:W-:Y:S01]  /*3010*/  @!PT LDS RZ, [RZ] ;  /* 0x00000000fffff984 */ /* 0x000fe20000000800 */
[----:B------:R-:W-:Y:S01]  /*3020*/  @!PT LDS RZ, [RZ] ;  /* 0x00000000fffff984 */ /* 0x000fe20000000800 */
[----:B------:R-:W-:Y:S01]  /*3030*/  @!PT LDS RZ, [RZ] ;  /* 0x00000000fffff984 */ /* 0x000fe20000000800 */
[----:B------:R1:W-:Y:S06]  /*3040*/  MEMBAR.ALL.CTA ;  /* 0x0000000000007992 */ /* 0x0003ec0000008000 */
[----:B-1----:R-:W1:Y:S02]  /*3050*/  FENCE.VIEW.ASYNC.S ;  /* 0x00000000000073c6 */ /* 0x002e640000000000 */
[----:B-1----:R1:W-:Y:S01]  /*3060*/  SYNCS.ARRIVE.TRANS64.RED.A1T0 RZ, [R3+URZ], RZ ;  /* 0x000000ff03ff79a7 */ /* 0x0023e200081004ff */
[----:B------:R1:W3:Y:S01]  /*3070*/  @P0 SYNCS.PHASECHK.TRANS64.TRYWAIT P2, [UR6], R2 ;  /* 0x00000002ff0005a7 */ /* 0x0002e20008041106 */
[----:B------:R-:W-:Y:S01]  /*3080*/  ULEA.HI UR6, UR15, UR15, URZ, 0x1 ;  /* 0x0000000f0f067291 */ /* 0x000fe2000f8f08ff */
[----:B--2---:R-:W-:-:S03]  /*3090*/  LOP3.LUT P1, RZ, R6, 0x1, RZ, 0xc0, !PT ;  /* 0x0000000106ff7812 */ /* 0x004fc6000782c0ff */
[----:B------:R-:W-:Y:S02]  /*30a0*/  USHF.L.U32 UR8, UR6, 0x7, URZ ;  /* 0x0000000706087899 */ /* 0x000fe400080006ff */
[----:B------:R-:W-:Y:S02]  /*30b0*/  ULOP3.LUT UR6, UR6, 0xffe, URZ, 0xc0, !UPT ;  /* 0x00000ffe06067892 */ /* 0x000fe4000f8ec0ff */
[----:B------:R-:W-:Y:S02]  /*30c0*/  ULOP3.LUT UR8, UR8, 0xffffff00, URZ, 0xc0, !UPT ;  /* 0xffffff0008087892 */ /* 0x000fe4000f8ec0ff */
[----:B------:R-:W-:Y:S02]  /*30d0*/  UIADD3 UR6, UPT, UPT, -UR6, UR15, URZ ;  /* 0x0000000f06067290 */ /* 0x000fe4000fffe1ff */
[----:B------:R-:W-:Y:S01]  /*30e0*/  UIADD3 UR8, UPT, UPT, UR16, UR8, URZ ;  /* 0x0000000810087290 */ /* 0x000fe2000fffe0ff */
[----:B------:R-:W2:Y:S03]  /*30f0*/  SYNCS.PHASECHK.TRANS64.TRYWAIT P0, [UR7+0xd0], R0 ;  /* 0x0000d000ff0075a7 */ /* 0x000ea60008001107 */
[----:B------:R-:W-:Y:S01]  /*3100*/  ULEA UR8, UR6, UR8, 0x14 ;  /* 0x0000000806087291 */ /* 0x000fe2000f8ea0ff */
[----:B-123--:R-:W-:Y:S11]  /*3110*/  @!P0 BRA `(.L_x_54) ;  /* 0x00000060005c8947 */ /* 0x00eff60003800000 */
.L_x_148:
[----:B------:R-:W-:Y:S01]  /*3120*/  IADD3 R10, PT, PT, R10, 0x1, RZ ;  /* 0x000000010a0a7810 */ /* 0x000fe20007ffe0ff */
[----:B------:R-:W-:Y:S06]  /*3130*/  BRA.U !UP3, `(.L_x_55) ;  /* 0x000000010bc07547 */ /* 0x000fec000b800000 */
[----:B------:R-:W-:Y:S01]  /*3140*/  UPLOP3.LUT UP4, UPT, UPT, UPT, UPT, 0x40, 0x4 ;  /* 0x000000000004789c */ /* 0x000fe20003f8e870 */
[----:B------:R-:W-:Y:S01]  /*3150*/  UMOV UR13, UR9 ;  /* 0x00000009000d7c82 */ /* 0x000fe20008000000 */
[----:B------:R-:W-:Y:S01]  /*3160*/  UMOV UR12, UR4 ;  /* 0x00000004000c7c82 */ /* 0x000fe20008000000 */
[----:B------:R-:W-:-:S08]  /*3170*/  UMOV UR17, UR14 ;  /* 0x0000000e00117c82 */ /* 0x000fd00008000000 */
.L_x_58:
[----:B------:R-:W-:Y:S02]  /*3180*/  UIADD3 UR13, UPT, UPT, UR13, 0x1, URZ ;  /* 0x000000010d0d7890 */ /* 0x000fe4000fffe0ff */
[----:B--2---:R-:W-:Y:S02]  /*3190*/  ULEA UR6, UR17, UR5, 0x3 ;  /* 0x0000000511067291 */ /* 0x004fe4000f8e18ff */
[----:B------:R-:W-:Y:S01]  /*31a0*/  UISETP.NE.AND UP0, UPT, UR13, URZ, UPT ;  /* 0x000000ff0d00728c */ /* 0x000fe2000bf05270 */
[----:B---3--:R-:W-:Y:S10]  /*31b0*/  @P2 BRA `(.L_x_56) ;  /* 0x00000000000c2947 */ /* 0x008ff40003800000 */
[----:B-1----:R-:W-:Y:S04]  /*31c0*/  SHF.L.U32 R2, R8, 0x1f, RZ ;  /* 0x0000001f08027819 */ /* 0x002fe800000006ff */
[----:B------:R-:W1:Y:S02]  /*31d0*/  SYNCS.PHASECHK.TRANS64.TRYWAIT P0, [UR6], R2 ;  /* 0x00000002ff0075a7 */ /* 0x000e640008001106 */
[----:B-1----:R-:W-:Y:S05]  /*31e0*/  @!P0 BRA `(.L_x_57) ;  /* 0x0000006000408947 */ /* 0x002fea0003800000 */
.L_x_56:
[----:B------:R-:W-:Y:S01]  /*31f0*/  UISETP.NE.AND UP1, UPT, UR12, 0x1, UPT ;  /* 0x000000010c00788c */ /* 0x000fe2000bf25270 */
[----:B------:R-:W-:Y:S01]  /*3200*/  PLOP3.LUT P2, PT, PT, PT, PT, 0x80, 0x8 ;  /* 0x000000000008781c */ /* 0x000fe20003f4f070 */
[----:B------:R-:W-:Y:S02]  /*3210*/  UIADD3 UR14, UPT, UPT, UR17, 0x1, URZ ;  /* 0x00000001110e7890 */ /* 0x000fe4000fffe0ff */
[----:B------:R-:W-:Y:S02]  /*3220*/  ULEA UR28, UR17, UR11, 0xb ;  /* 0x0000000b111c7291 */ /* 0x000fe4000f8e58ff */
[----:B------:R-:W-:Y:S01]  /*3230*/  UISETP.NE.AND UP2, UPT, UR14, 0x4, UPT ;  /* 0x000000040e00788c */ /* 0x000fe2000bf45270 */
[----:B------:R-:W-:Y:S01]  /*3240*/  PLOP3.LUT P0, PT, PT, PT, UP1, 0x80, 0x8 ;  /* 0x000000000008781c */ /* 0x000fe20003f0f018 */
[----:B------:R-:W-:Y:S02]  /*3250*/  UIADD3 UR40, UPT, UPT, UR28, 0x2, URZ ;  /* 0x000000021c287890 */ /* 0x000fe4000fffe0ff */
[----:B------:R-:W-:Y:S02]  /*3260*/  USEL UR27, URZ, 0x1, UP2 ;  /* 0x00000001ff1b7887 */ /* 0x000fe40009000000 */
[----:B------:R-:W-:Y:S02]  /*3270*/  USEL UR14, UR14, URZ, UP2 ;  /* 0x000000ff0e0e7287 */ /* 0x000fe40009000000 */
[----:B------:R-:W-:Y:S02]  /*3280*/  UIADD3 UR36, UPT, UPT, UR28, 0x4, URZ ;  /* 0x000000041c247890 */ /* 0x000fe4000fffe0ff */
[----:B------:R-:W-:Y:S01]  /*3290*/  @UP1 ULEA UR26, UR14, UR5, 0x3 ;  /* 0x000000050e1a1291 */ /* 0x000fe2000f8e18ff */
[----:B------:R-:W-:Y:S01]  /*32a0*/  LOP3.LUT R8, R8, UR27, RZ, 0x3c, !PT ;  /* 0x0000001b08087c12 */ /* 0x000fe2000f8e3cff */
[----:B------:R-:W-:Y:S02]  /*32b0*/  UIADD3 UR32, UPT, UPT, UR28, 0x6, URZ ;  /* 0x000000061c207890 */ /* 0x000fe4000fffe0ff */
[----:B------:R-:W-:Y:S01]  /*32c0*/  UIADD3 UR6, UPT, UPT, UR6, 0x20, URZ ;  /* 0x0000002006067890 */ /* 0x000fe2000fffe0ff */
[----:B-1----:R-:W-:Y:S01]  /*32d0*/  @P0 SHF.L.U32 R0, R8, 0x1f, RZ ;  /* 0x0000001f08000819 */ /* 0x002fe200000006ff */
[----:B------:R-:W-:Y:S01]  /*32e0*/  UIADD3 UR12, UPT, UPT, UR12, -0x1, URZ ;  /* 0xffffffff0c0c7890 */ /* 0x000fe2000fffe0ff */
[----:B------:R-:W-:Y:S02]  /*32f0*/  UMOV UR29, 0x40004040 ;  /* 0x40004040001d7882 */ /* 0x000fe40000000000 */
[----:B------:R2:W3:Y:S01]  /*3300*/  @P0 SYNCS.PHASECHK.TRANS64.TRYWAIT P2, [UR26], R0 ;  /* 0x00000000ff0005a7 */ /* 0x0004e2000804111a */
[----:B------:R-:W-:Y:S01]  /*3310*/  ULEA UR26, UR17, UR10, 0x9 ;  /* 0x0000000a111a7291 */ /* 0x000fe2000f8e48ff */
[----:B------:R-:W-:Y:S01]  /*3320*/  UMOV UR27, 0x40004040 ;  /* 0x40004040001b7882 */ /* 0x000fe20000000000 */
[----:B------:R-:W-:Y:S02]  /*3330*/  UMOV UR41, 0x40004040 ;  /* 0x4000404000297882 */ /* 0x000fe40000000000 */
[----:B------:R-:W-:Y:S02]  /*3340*/  UIADD3 UR38, UPT, UPT, UR26, 0x2, URZ ;  /* 0x000000021a267890 */ /* 0x000fe4000fffe0ff */
[----:B------:R-:W-:Y:S02]  /*3350*/  UIADD3 UR34, UPT, UPT, UR26, 0x4, URZ ;  /* 0x000000041a227890 */ /* 0x000fe4000fffe0ff */
[----:B------:R-:W-:Y:S01]  /*3360*/  UIADD3 UR30, UPT, UPT, UR26, 0x6, URZ ;  /* 0x000000061a1e7890 */ /* 0x000fe2000fffe0ff */
[----:B------:R2:W-:Y:S01]  /*3370*/  UTCHMMA gdesc[UR26], gdesc[UR28], tmem[UR8], tmem[UR24], idesc[UR25], UP4 ;  /* 0x00ff181c1a0075ea */ /* 0x0005e2000a000008 */
[----:B------:R-:W-:Y:S01]  /*3380*/  UPLOP3.LUT UP4, UPT, UPT, UPT, UPT, 0x80, 0x8 ;  /* 0x000000000008789c */ /* 0x000fe20003f8f070 */
[----:B------:R-:W-:Y:S01]  /*3390*/  UMOV UR39, 0x40004040 ;  /* 0x4000404000277882 */ /* 0x000fe20000000000 */
[----:B------:R-:W-:Y:S01]  /*33a0*/  UMOV UR37, 0x40004040 ;  /* 0x4000404000257882 */ /* 0x000fe20000000000 */
[----:B------:R2:W-:Y:S01]  /*33b0*/  UTCHMMA gdesc[UR38], gdesc[UR40], tmem[UR8], tmem[UR22], idesc[UR23], UPT ;  /* 0x00ff1628260075ea */ /* 0x0005e2000b800008 */
[----:B------:R-:W-:Y:S01]  /*33c0*/  UMOV UR35, 0x40004040 ;  /* 0x4000404000237882 */ /* 0x000fe20000000000 */
[----:B------:R-:W-:Y:S01]  /*33d0*/  UMOV UR33, 0x40004040 ;  /* 0x4000404000217882 */ /* 0x000fe20000000000 */
[----:B------:R-:W-:Y:S01]  /*33e0*/  UMOV UR31, 0x40004040 ;  /* 0x40004040001f7882 */ /* 0x000fe20000000000 */
[----:B------:R2:W-:Y:S01]  /*33f0*/  UTCHMMA gdesc[UR34], gdesc[UR36], tmem[UR8], tmem[UR20], idesc[UR21], UPT ;  /* 0x00ff1424220075ea */ /* 0x0005e2000b800008 */
[----:B------:R2:W-:Y:S01]  /*3400*/  UTCHMMA gdesc[UR30], gdesc[UR32], tmem[UR8], tmem[UR18], idesc[UR19], UPT ;  /* 0x00ff12201e0075ea */ /* 0x0005e2000b800008 */
[----:B------:R2:W-:Y:S01]  /*3410*/  UTCBAR [UR6], URZ ;  /* 0x000000ff060073e9 */ /* 0x0005e200080000ff */
[----:B------:R-:W-:Y:S01]  /*3420*/  UMOV UR17, UR14 ;  /* 0x0000000e00117c82 */ /* 0x000fe20008000000 */
[----:B------:R-:W-:Y:S05]  /*3430*/  BRA.U UP0, `(.L_x_58) ;  /* 0xfffffffd00507547 */ /* 0x000fea000b83ffff */
.L_x_55:
[----:B------:R-:W-:Y:S01]  /*3440*/  UIADD3 UR15, UPT, UPT, UR15, 0x1, URZ ;  /* 0x000000010f0f7890 */ /* 0x000fe2000fffe0ff */
[C---:B------:R-:W-:Y:S01]  /*3450*/  ISETP.NE.AND P0, PT, R10.reuse, 0x2, PT ;  /* 0x000000020a00780c */ /* 0x040fe20003f05270 */
[----:B------:R-:W-:Y:S02]  /*3460*/  UIADD3 UR7, UPT, UPT, UR7, 0xb0, URZ ;  /* 0x000000b007077890 */ /* 0x000fe4000fffe0ff */
[----:B------:R-:W-:Y:S01]  /*3470*/  UISETP.NE.AND UP0, UPT, UR15, 0x4, UPT ;  /* 0x000000040f00788c */ /* 0x000fe2000bf05270 */
[----:B-12---:R-:W-:Y:S02]  /*3480*/  SEL R0, RZ, 0x1, P0 ;  /* 0x00000001ff007807 */ /* 0x006fe40000000000 */
[----:B------:R-:W-:Y:S01]  /*3490*/  SEL R10, R10, RZ, P0 ;  /* 0x000000ff0a0a7207 */ /* 0x000fe20000000000 */
[----:B------:R-:W-:Y:S01]  /*34a0*/  USEL UR6, URZ, 0x1, UP0 ;  /* 0x00000001ff067887 */ /* 0x000fe20008000000 */
[----:B------:R-:W-:Y:S01]  /*34b0*/  LOP3.LUT R9, R9, R0, RZ, 0x3c, !PT ;  /* 0x0000000009097212 */ /* 0x000fe200078e3cff */
[----:B------:R-:W-:Y:S01]  /*34c0*/  USEL UR15, UR15, URZ, UP0 ;  /* 0x000000ff0f0f7287 */ /* 0x000fe20008000000 */
[----:B------:R1:W-:Y:S03]  /*34d0*/  UTCBAR [UR7], URZ ;  /* 0x000000ff070073e9 */ /* 0x0003e600080000ff */
[----:B------:R-:W-:Y:S01]  /*34e0*/  LOP3.LUT R11, R11, UR6, RZ, 0x3c, !PT ;  /* 0x000000060b0b7c12 */ /* 0x000fe2000f8e3cff */
[----:B------:R-:W-:Y:S07]  /*34f0*/  @P1 BRA `(.L_x_59) ;  /* 0xfffffff800881947 */ /* 0x000fee000383ffff */
[----:B------:R-:W2:Y:S01]  /*3500*/  S2UR UR4, SR_CgaCtaId ;  /* 0x00000000000479c3 */ /* 0x000ea20000008800 */
[----:B------:R-:W-:Y:S01]  /*3510*/  ELECT P0, URZ, PT ;  /* 0x0000000000ff782f */ /* 0x000fe20003800000 */
[----:B------:R-:W-:Y:S01]  /*3520*/  IMAD.MOV.U32 R0, RZ, RZ, 0x1 ;  /* 0x00000001ff007424 */ /* 0x000fe200078e00ff */
[----:B------:R-:W-:Y:S01]  /*3530*/  UIADD3 UR5, UPT, UPT, UR5, 0xd0, URZ ;  /* 0x000000d005057890 */ /* 0x000fe2000fffe0ff */
[----:B------:R-:W-:Y:S01]  /*3540*/  SHF.L.U32 R2, R11, 0x1f, RZ ;  /* 0x0000001f0b027819 */ /* 0x000fe200000006ff */
[----:B------:R-:W-:-:S03]  /*3550*/  UMOV UR6, 0x40 ;  /* 0x0000004000067882 */ /* 0x000fc60000000000 */
[----:B------:R-:W-:Y:S01]  /*3560*/  UVIRTCOUNT.DEALLOC.SMPOOL 0x80 ;  /* 0x000000800000784c */ /* 0x000fe20000000000 */
[----:B--2---:R-:W-:Y:S02]  /*3570*/  ULEA UR4, UR4, UR6, 0x18 ;  /* 0x0000000604047291 */ /* 0x004fe4000f8ec0ff */
[----:B------:R-:W-:-:S07]  /*3580*/  ULEA UR6, UR15, UR5, 0x3 ;  /* 0x000000050f067291 */ /* 0x000fce000f8e18ff */
[----:B------:R2:W-:Y:S02]  /*3590*/  @P0 STS.U8 [UR4+0x1c], R0 ;  /* 0x00001c00ff000988 */ /* 0x0005e40008000004 */
[----:B------:R-:W4:Y:S02]  /*35a0*/  SYNCS.PHASECHK.TRANS64.TRYWAIT P0, [UR6], R2 ;  /* 0x00000002ff0075a7 */ /* 0x000f240008001106 */
[----:B--2-4-:R-:W-:Y:S05]  /*35b0*/  @!P0 BRA `(.L_x_60) ;  /* 0x0000005c00648947 */ /* 0x014fea0003800000 */
.L_x_151:
[----:B-1----:R-:W-:-:S04]  /*35c0*/  UIADD3 UR7, UPT, UPT, UR15, 0x1, URZ ;  /* 0x000000010f077890 */ /* 0x002fc8000fffe0ff */
[----:B------:R-:W-:-:S04]  /*35d0*/  UISETP.NE.AND UP0, UPT, UR7, 0x4, UPT ;  /* 0x000000040700788c */ /* 0x000fc8000bf05270 */
[----:B------:R-:W-:Y:S02]  /*35e0*/  USEL UR8, URZ, 0x1, UP0 ;  /* 0x00000001ff087887 */ /* 0x000fe40008000000 */
[----:B------:R-:W-:-:S04]  /*35f0*/  USEL UR7, UR7, URZ, UP0 ;  /* 0x000000ff07077287 */ /* 0x000fc80008000000 */
[----:B------:R-:W-:Y:S01]  /*3600*/  ULEA UR6, UR7, UR5, 0x3 ;  /* 0x0000000507067291 */ /* 0x000fe2000f8e18ff */
[----:B--2---:R-:W-:-:S04]  /*3610*/  LOP3.LUT R2, R11, UR8, RZ, 0x3c, !PT ;  /* 0x000000080b027c12 */ /* 0x004fc8000f8e3cff */
[----:B------:R-:W-:-:S04]  /*3620*/  SHF.L.U32 R3, R2, 0x1f, RZ ;  /* 0x0000001f02037819 */ /* 0x000fc800000006ff */
[----:B------:R-:W1:Y:S02]  /*3630*/  SYNCS.PHASECHK.TRANS64.TRYWAIT P0, [UR6], R3 ;  /* 0x00000003ff0075a7 */ /* 0x000e640008001106 */
[----:B-1----:R-:W-:Y:S05]  /*3640*/  @!P0 BRA `(.L_x_61) ;  /* 0x0000005c00588947 */ /* 0x002fea0003800000 */
.L_x_153:
        /* <DEDUP_REMOVED lines=9> */
.L_x_155:
[----:B------:R-:W-:-:S04]  /*36e0*/  UIADD3 UR7, UPT, UPT, UR7, 0x1, URZ ;  /* 0x0000000107077890 */ /* 0x000fc8000fffe0ff */
[----:B------:R-:W-:-:S04]  /*36f0*/  UISETP.NE.AND UP0, UPT, UR7, 0x4, UPT ;  /* 0x000000040700788c */ /* 0x000fc8000bf05270 */
[----:B------:R-:W-:Y:S02]  /*3700*/  USEL UR6, URZ, 0x1, UP0 ;  /* 0x00000001ff067887 */ /* 0x000fe40008000000 */
[----:B------:R-:W-:-:S04]  /*3710*/  USEL UR7, UR7, URZ, UP0 ;  /* 0x000000ff07077287 */ /* 0x000fc80008000000 */
[----:B------:R-:W-:Y:S01]  /*3720*/  ULEA UR7, UR7, UR5, 0x3 ;  /* 0x0000000507077291 */ /* 0x000fe2000f8e18ff */
[----:B------:R-:W-:-:S04]  /*3730*/  LOP3.LUT R2, R2, UR6, RZ, 0x3c, !PT ;  /* 0x0000000602027c12 */ /* 0x000fc8000f8e3cff */
[----:B------:R-:W-:-:S04]  /*3740*/  SHF.L.U32 R2, R2, 0x1f, RZ ;  /* 0x0000001f02027819 */ /* 0x000fc800000006ff */
[----:B------:R-:W2:Y:S02]  /*3750*/  SYNCS.PHASECHK.TRANS64.TRYWAIT P0, [UR7], R2 ;  /* 0x00000002ff0075a7 */ /* 0x000ea40008001107 */
[----:B--2---:R-:W-:Y:S05]  /*3760*/  @!P0 BRA `(.L_x_63) ;  /* 0x0000005c00408947 */ /* 0x004fea0003800000 */
.L_x_157:
[----:B------:R-:W-:Y:S01]  /*3770*/  NOP ;  /* 0x0000000000007918 */ /* 0x000fe20000000000 */
[----:B-1----:R-:W1:Y:S01]  /*3780*/  LDS R0, [UR4+0x14] ;  /* 0x00001404ff007984 */ /* 0x002e620008000800 */
[----:B------:R-:W-:Y:S01]  /*3790*/  ULOP3.LUT UR6, UR16, 0xffff, URZ, 0xc0, !UPT ;  /* 0x0000ffff10067892 */ /* 0x000fe2000f8ec0ff */
[----:B------:R-:W-:Y:S01]  /*37a0*/  UMOV UR8, 0xffff ;  /* 0x0000ffff00087882 */ /* 0x000fe20000000000 */
[----:B------:R-:W-:Y:S02]  /*37b0*/  UMOV UR5, 0x1 ;  /* 0x0000000100057882 */ /* 0x000fe40000000000 */
[----:B------:R-:W-:-:S04]  /*37c0*/  USHF.R.U32.HI UR6, URZ, 0x5, UR6 ;  /* 0x00000005ff067899 */ /* 0x000fc80008011606 */
[----:B------:R-:W-:Y:S02]  /*37d0*/  USHF.L.U32 UR8, UR8, UR6, URZ ;  /* 0x0000000608087299 */ /* 0x000fe400080006ff */
[----:B------:R-:W-:-:S04]  /*37e0*/  USHF.L.U32 UR5, UR5, UR6, URZ ;  /* 0x0000000605057299 */ /* 0x000fc800080006ff */
[----:B-1----:R-:W-:-:S04]  /*37f0*/  LOP3.LUT R0, R0, UR8, RZ, 0xc0, !PT ;  /* 0x0000000800007c12 */ /* 0x002fc8000f8ec0ff */
[----:B------:R-:W-:-:S13]  /*3800*/  ISETP.NE.AND P0, PT, R0, UR8, PT ;  /* 0x0000000800007c0c */ /* 0x000fda000bf05270 */
[----:B------:R-:W-:Y:S05]  /*3810*/  @P0 BRA `(.L_x_64) ;  /* 0x0000000000580947 */ /* 0x000fea0003800000 */
[----:B------:R-:W1:Y:S02]  /*3820*/  LDS R0, [UR4+0x18] ;  /* 0x00001804ff007984 */ /* 0x000e640008000800 */
[----:B-1----:R-:W-:-:S04]  /*3830*/  LOP3.LUT R0, R0, UR5, RZ, 0xc0, !PT ;  /* 0x0000000500007c12 */ /* 0x002fc8000f8ec0ff */
[----:B------:R-:W-:-:S13]  /*3840*/  ISETP.NE.AND P0, PT, R0, UR5, PT ;  /* 0x0000000500007c0c */ /* 0x000fda000bf05270 */
[----:B------:R-:W-:Y:S05]  /*3850*/  @P0 BRA `(.L_x_65) ;  /* 0x00000000003c0947 */ /* 0x000fea0003800000 */
[----:B------:R-:W1:Y:S01]  /*3860*/  S2R R2, SR_LANEID ;  /* 0x0000000000027919 */ /* 0x000e620000000000 */
[----:B------:R-:W-:Y:S01]  /*3870*/  ULOP3.LUT UR8, URZ, UR8, URZ, 0x33, !UPT ;  /* 0x00000008ff087292 */ /* 0x000fe2000f8e33ff */
[----:B------:R-:W-:Y:S02]  /*3880*/  VOTEU.ANY UR7, UPT, PT ;  /* 0x0000000000077886 */ /* 0x000fe400038e0100 */
[----:B------:R-:W-:-:S03]  /*3890*/  UFLO.U32 UR7, UR7 ;  /* 0x00000007000772bd */ /* 0x000fc600080e0000 */
[----:B------:R-:W-:-:S04]  /*38a0*/  IMAD.U32 R0, RZ, RZ, UR8 ;  /* 0x00000008ff007e24 */ /* 0x000fc8000f8e00ff */
[----:B------:R2:W4:Y:S02]  /*38b0*/  REDUX UR6, R0 ;  /* 0x00000000000673c4 */ /* 0x0005240000000000 */
[----:B------:R1:W-:Y:S02]  /*38c0*/  UTCATOMSWS.AND URZ, UR8 ;  /* 0x0000000800ff79e3 */ /* 0x0003e40008000000 */
[----:B-1----:R-:W-:Y:S02]  /*38d0*/  ISETP.EQ.U32.AND P0, PT, R2, UR7, PT ;  /* 0x0000000702007c0c */ /* 0x002fe4000bf02070 */
[----:B--2---:R-:W-:Y:S02]  /*38e0*/  LOP3.LUT R0, RZ, UR5, RZ, 0x33, !PT ;  /* 0x00000005ff007c12 */ /* 0x004fe4000f8e33ff */
[----:B----4-:R-:W-:Y:S02]  /*38f0*/  MOV R2, UR6 ;  /* 0x0000000600027c02 */ /* 0x010fe40008000f00 */
[----:B------:R-:W1:Y:S07]  /*3900*/  REDUX UR5, R0 ;  /* 0x00000000000573c4 */ /* 0x000e6e0000000000 */
[----:B------:R2:W-:Y:S01]  /*3910*/  @P0 ATOMS.AND RZ, [UR4+0x14], R2 ;  /* 0x00001402ffff098c */ /* 0x0005e2000a800004 */
[----:B-1----:R-:W-:-:S05]  /*3920*/  IMAD.U32 R0, RZ, RZ, UR5 ;  /* 0x00000005ff007e24 */ /* 0x002fca000f8e00ff */
[----:B------:R2:W-:Y:S01]  /*3930*/  @P0 ATOMS.AND RZ, [UR4+0x18], R0 ;  /* 0x00001800ffff098c */ /* 0x0005e2000a800004 */
[----:B------:R-:W-:Y:S05]  /*3940*/  BRA `(.L_x_66) ;  /* 0x0000000000147947 */ /* 0x000fea0003800000 */
.L_x_65:
[----:B------:R-:W-:Y:S02]  /*3950*/  MOV R2, 0x3970 ;  /* 0x0000397000027802 */ /* 0x000fe40000000f00 */
[----:B---3-5:R-:W-:Y:S05]  /*3960*/  CALL.REL.NOINC `($__internal_0_$__cuda_sm10x_tcgen05_guardrail_trap_col_being_dealloced_not_returned_by_alloc) ;  /* 0x0000006000287944 */ /* 0x028fea0003c00000 */
[----:B------:R-:W-:Y:S05]  /*3970*/  BRA `(.L_x_66) ;  /* 0x0000000000087947 */ /* 0x000fea0003800000 */
.L_x_64:
[----:B------:R-:W-:Y:S02]  /*3980*/  MOV R2, 0x39a0 ;  /* 0x000039a000027802 */ /* 0x000fe40000000f00 */
[----:B---3-5:R-:W-:Y:S05]  /*3990*/  CALL.REL.NOINC `($__internal_2_$__cuda_sm10x_tcgen05_guardrail_trap_unallocated_columns_being_dealloced) ;  /* 0x0000006000347944 */ /* 0x028fea0003c00000 */
.L_x_66:
[----:B------:R-:W-:Y:S01]  /*39a0*/  NOP ;  /* 0x0000000000007918 */ /* 0x000fe20000000000 */
[----:B------:R-:W-:Y:S05]  /*39b0*/  EXIT ;  /* 0x000000000000794d */ /* 0x000fea0003800000 */
.L_x_48:
[----:B------:R-:W-:-:S09]  /*39c0*/  UISETP.NE.OR UP2, UPT, UR8, 0x3, !UP2 ;  /* 0x000000030800788c */ /* 0x000fd2000d745670 */
[----:B------:R-:W-:Y:S05]  /*39d0*/  BRA.U UP2, `(.L_x_67) ;  /* 0x0000001102087547 */ /* 0x000fea000b800000 */
[----:B------:R-:W1:Y:S01]  /*39e0*/  LDC R0, c[0x0][0xb30] ;  /* 0x0002cc00ff007b82 */ /* 0x000e620000000800 */
[----:B------:R-:W2:Y:S01]  /*39f0*/  LDCU.64 UR8, c[0x0][0x888] ;  /* 0x00011100ff0877ac */ /* 0x000ea20008000a00 */
[----:B------:R-:W-:Y:S02]  /*3a00*/  HFMA2 R27, -RZ, RZ, 0, 0 ;  /* 0x00000000ff1b7431 */ /* 0x000fe400000001ff */
[----:B------:R-:W-:Y:S01]  /*3a10*/  IMAD.MOV.U32 R29, RZ, RZ, 0x1 ;  /* 0x00000001ff1d7424 */ /* 0x000fe200078e00ff */
[----:B------:R-:W-:Y:S01]  /*3a20*/  MOV R25, 0x2000 ;  /* 0x0000200000197802 */ /* 0x000fe20000000f00 */
[----:B------:R-:W4:Y:S01]  /*3a30*/  LDCU.64 UR4, c[0x0][0x890] ;  /* 0x00011200ff0477ac */ /* 0x000f220008000a00 */
[----:B------:R-:W-:Y:S01]  /*3a40*/  IMAD.MOV.U32 R28, RZ, RZ, RZ ;  /* 0x000000ffff1c7224 */ /* 0x000fe200078e00ff */
[----:B------:R-:W3:Y:S01]  /*3a50*/  LDC R24, c[0x0][0x370] ;  /* 0x0000dc00ff187b82 */ /* 0x000ee20000000800 */
[----:B------:R-:W-:Y:S01]  /*3a60*/  UMOV UR7, 0x400 ;  /* 0x0000040000077882 */ /* 0x000fe20000000000 */
[----:B------:R-:W-:-:S02]  /*3a70*/  UPLOP3.LUT UP1, UPT, UPT, UPT, UPT, 0x40, 0x4 ;  /* 0x000000000004789c */ /* 0x000fc40003f2e870 */
[----:B------:R-:W-:-:S04]  /*3a80*/  ULEA UR7, UR37, UR7, 0x18 ;  /* 0x0000000725077291 */ /* 0x000fc8000f8ec0ff */
[----:B------:R-:W3:Y:S01]  /*3a90*/  LDC R3, c[0x0][0xb0c] ;  /* 0x0002c300ff037b82 */ /* 0x000ee20000000800 */
[----:B------:R-:W-:Y:S02]  /*3aa0*/  UIADD3 UR13, UPT, UPT, UR7, 0x58, URZ ;  /* 0x00000058070d7890 */ /* 0x000fe4000fffe0ff */
[----:B--2---:R-:W-:Y:S02]  /*3ab0*/  UISETP.NE.U32.AND UP2, UPT, UR8, URZ, UPT ;  /* 0x000000ff0800728c */ /* 0x004fe4000bf45070 */
[----:B------:R-:W-:Y:S02]  /*3ac0*/  UIADD3 UR33, UPT, UPT, UR7, 0x40, URZ ;  /* 0x0000004007217890 */ /* 0x000fe4000fffe0ff */
[----:B----4-:R-:W-:Y:S01]  /*3ad0*/  UISETP.NE.U32.AND UP3, UPT, UR4, URZ, UPT ;  /* 0x000000ff0400728c */ /* 0x010fe2000bf65070 */
[----:B------:R-:W2:Y:S01]  /*3ae0*/  LDC R18, c[0x0][0xb20] ;  /* 0x0002c800ff127b82 */ /* 0x000ea20000000800 */
[----:B-1----:R-:W-:Y:S01]  /*3af0*/  ISETP.NE.AND P1, PT, R0, 0x1, PT ;  /* 0x000000010000780c */ /* 0x002fe20003f25270 */
[----:B------:R-:W-:-:S02]  /*3b00*/  UISETP.NE.AND.EX UP2, UPT, UR9, URZ, UPT, UP2 ;  /* 0x000000ff0900728c */ /* 0x000fc4000bf45320 */
[----:B------:R-:W-:Y:S02]  /*3b10*/  UIADD3 UR25, UPT, UPT, UR7, 0x48, URZ ;  /* 0x0000004807197890 */ /* 0x000fe4000fffe0ff */
[----:B------:R-:W-:Y:S02]  /*3b20*/  UIADD3 UR17, UPT, UPT, UR7, 0x50, URZ ;  /* 0x0000005007117890 */ /* 0x000fe4000fffe0ff */
[----:B------:R-:W1:Y:S01]  /*3b30*/  LDC.64 R30, c[0x0][0x348] ;  /* 0x0000d200ff1e7b82 */ /* 0x000e620000000a00 */
[----:B------:R-:W-:Y:S02]  /*3b40*/  UPRMT UR13, UR37, 0x654, UR13 ;  /* 0x00000654250d7896 */ /* 0x000fe4000800000d */
[----:B------:R-:W-:-:S05]  /*3b50*/  UISETP.NE.AND.EX UP3, UPT, UR5, URZ, UPT, UP3 ;  /* 0x000000ff0500728c */ /* 0x000fca000bf65330 */
[----:B------:R-:W4:Y:S08]  /*3b60*/  LDC.64 R16, c[0x0][0xb10] ;  /* 0x0002c400ff107b82 */ /* 0x000f300000000a00 */
[----:B------:R-:W1:Y:S08]  /*3b70*/  LDC.64 R6, c[0x0][0xb18] ;  /* 0x0002c600ff067b82 */ /* 0x000e700000000a00 */
[----:B------:R-:W1:Y:S08]  /*3b80*/  LDC.64 R4, c[0x0][0xb28] ;  /* 0x0002ca00ff047b82 */ /* 0x000e700000000a00 */
[----:B--23--:R-:W1:Y:S02]  /*3b90*/  LDC R19, c[0x0][0x374] ;  /* 0x0000dd00ff137b82 */ /* 0x00ce640000000800 */
.L_x_78:
[C---:B------:R-:W-:Y:S02]  /*3ba0*/  LEA R0, R28.reuse, UR7, 0x3 ;  /* 0x000000071c007c11 */ /* 0x040fe4000f8e18ff */
[----:B------:R-:W-:Y:S02]  /*3bb0*/  SHF.L.U32 R2, R27, 0x1f, RZ ;  /* 0x0000001f1b027819 */ /* 0x000fe400000006ff */
[----:B------:R-:W-:Y:S02]  /*3bc0*/  LEA R20, R28, UR7, 0x4 ;  /* 0x000000071c147c11 */ /* 0x000fe4000f8e20ff */
[----:B--2---:R-:W2:Y:S02]  /*3bd0*/  SYNCS.PHASECHK.TRANS64.TRYWAIT P0, [R0+URZ+0x90], R2 ;  /* 0x00009002000075a7 */ /* 0x004ea400080011ff */
[----:B--2---:R-:W-:Y:S05]  /*3be0*/  @!P0 BRA `(.L_x_68) ;  /* 0x0000005800388947 */ /* 0x004fea0003800000 */
.L_x_158:
[----:B------:R-:W-:Y:S01]  /*3bf0*/  ISETP.GE.AND P0, PT, R40, 0x1, PT ;  /* 0x000000012800780c */ /* 0x000fe20003f06270 */
[----:B------:R-:W3:Y:S01]  /*3c00*/  LDS.128 R20, [R20+0x120] ;  /* 0x0001200014147984 */ /* 0x000ee20000000c00 */
[----:B--2---:R-:W-:Y:S01]  /*3c10*/  VIADD R0, R0, 0xa0 ;  /* 0x000000a000007836 */ /* 0x004fe20000000000 */
[----:B------:R-:W-:Y:S01]  /*3c20*/  @!PT LDS RZ, [RZ] ;  /* 0x00000000fffff984 */ /* 0x000fe20000000800 */
[----:B------:R-:W-:Y:S01]  /*3c30*/  @!PT LDS RZ, [RZ] ;  /* 0x00000000fffff984 */ /* 0x000fe20000000800 */
[----:B------:R-:W-:Y:S01]  /*3c40*/  @!PT LDS RZ, [RZ] ;  /* 0x00000000fffff984 */ /* 0x000fe20000000800 */
[----:B------:R-:W-:Y:S01]  /*3c50*/  @!PT LDS RZ, [RZ] ;  /* 0x00000000fffff984 */ /* 0x000fe20000000800 */
[----:B------:R2:W-:Y:S06]  /*3c60*/  MEMBAR.ALL.CTA ;  /* 0x0000000000007992 */ /* 0x0005ec0000008000 */
[----:B--2---:R-:W2:Y:S01]  /*3c70*/  FENCE.VIEW.ASYNC.S ;  /* 0x00000000000073c6 */ /* 0x004ea20000000000 */
[----:B------:R-:W-:Y:S04]  /*3c80*/  PRMT R0, RZ, 0x654, R0 ;  /* 0x00000654ff007816 */ /* 0x000fe80000000000 */
[----:B--2---:R2:W-:Y:S01]  /*3c90*/  SYNCS.ARRIVE.TRANS64.RED.A1T0 RZ, [R0+URZ], RZ ;  /* 0x000000ff00ff79a7 */ /* 0x0045e200081004ff */
[----:B---3--:R-:W-:Y:S11]  /*3ca0*/  LOP3.LUT P3, RZ, R22, 0x1, RZ, 0xc0, !PT ;  /* 0x0000000116ff7812 */ /* 0x008ff6000786c0ff */
[----:B------:R-:W-:Y:S02]  /*3cb0*/  @!UPT UIADD3 URZ, UPT, UPT, URZ, URZ, URZ ;  /* 0x000000fffffff290 */ /* 0x000fe4000fffe0ff */
[----:B------:R-:W-:Y:S02]  /*3cc0*/  @P3 MOV R11, R20 ;  /* 0x00000014000b3202 */ /* 0x000fe40000000f00 */
[----:B------:R-:W-:Y:S01]  /*3cd0*/  @P3 LOP3.LUT R10, R21, 0xffff, RZ, 0xc0, !PT ;  /* 0x0000ffff150a3812 */ /* 0x000fe200078ec0ff */
[----:B--2---:R-:W-:Y:S06]  /*3ce0*/  @!P0 BRA `(.L_x_69) ;  /* 0x0000000000a48947 */ /* 0x004fec0003800000 */
[-C--:B-1----:R-:W-:Y:S01]  /*3cf0*/  IMAD.HI.U32 R0, R19, R7.reuse, RZ ;  /* 0x0000000713007227 */ /* 0x082fe200078e00ff */
[----:B------:R-:W-:Y:S02]  /*3d00*/  ISETP.NE.AND P0, PT, R6, 0x1, PT ;  /* 0x000000010600780c */ /* 0x000fe40003f05270 */
[----:B------:R-:W-:Y:S01]  /*3d10*/  ISETP.NE.AND P2, PT, R40, 0x1, PT ;  /* 0x000000012800780c */ /* 0x000fe20003f45270 */
[----:B----4-:R-:W-:Y:S01]  /*3d20*/  IMAD.HI.U32 R9, R24, R16, RZ ;  /* 0x0000001018097227 */ /* 0x010fe200078e00ff */
[----:B------:R-:W-:Y:S02]  /*3d30*/  SHF.R.U32.HI R0, RZ, R18, R0 ;  /* 0x00000012ff007219 */ /* 0x000fe40000011600 */
[----:B------:R-:W-:Y:S01]  /*3d40*/  ISETP.NE.AND P4, PT, R3, 0x1, PT ;  /* 0x000000010300780c */ /* 0x000fe20003f85270 */
[----:B------:R-:W-:Y:S01]  /*3d50*/  IMAD.HI.U32 R13, R10, R7, RZ ;  /* 0x000000070a0d7227 */ /* 0x000fe200078e00ff */
[----:B------:R-:W-:Y:S02]  /*3d60*/  SHF.R.U32.HI R9, RZ, R17, R9 ;  /* 0x00000011ff097219 */ /* 0x000fe40000011609 */
[----:B------:R-:W-:Y:S01]  /*3d70*/  SEL R0, R19, R0, !P0 ;  /* 0x0000000013007207 */ /* 0x000fe20004000000 */
[----:B------:R-:W-:Y:S01]  /*3d80*/  IMAD.HI.U32 R12, R11, R16, RZ ;  /* 0x000000100b0c7227 */ /* 0x000fe200078e00ff */
[----:B------:R-:W-:Y:S03]  /*3d90*/  SEL R9, R24, R9, !P4 ;  /* 0x0000000918097207 */ /* 0x000fe60006000000 */
[-C--:B------:R-:W-:Y:S01]  /*3da0*/  IMAD.HI.U32 R8, R0, R4.reuse, RZ ;  /* 0x0000000400087227 */ /* 0x080fe200078e00ff */
[----:B------:R-:W-:Y:S03]  /*3db0*/  SHF.R.U32.HI R12, RZ, R17, R12 ;  /* 0x00000011ff0c7219 */ /* 0x000fe6000001160c */
[----:B------:R-:W-:Y:S01]  /*3dc0*/  IMAD.HI.U32 R2, R9, R4, RZ ;  /* 0x0000000409027227 */ /* 0x000fe200078e00ff */
[-C--:B------:R-:W-:Y:S02]  /*3dd0*/  @P2 SHF.R.U32.HI R0, RZ, R5.reuse, R8 ;  /* 0x00000005ff002219 */ /* 0x080fe40000011608 */
[----:B------:R-:W-:Y:S02]  /*3de0*/  SHF.R.U32.HI R8, RZ, R18, R13 ;  /* 0x00000012ff087219 */ /* 0x000fe4000001160d */
[----:B------:R-:W-:Y:S01]  /*3df0*/  @P2 SHF.R.U32.HI R9, RZ, R5, R2 ;  /* 0x00000005ff092219 */ /* 0x000fe20000011602 */
[----:B------:R-:W-:Y:S01]  /*3e00*/  IMAD R0, R40, R0, RZ ;  /* 0x0000000028007224 */ /* 0x000fe200078e02ff */
[----:B------:R-:W-:Y:S02]  /*3e10*/  SEL R8, R10, R8, !P0 ;  /* 0x000000080a087207 */ /* 0x000fe40004000000 */
[----:B------:R-:W-:Y:S01]  /*3e20*/  SEL R2, R11, R12, !P4 ;  /* 0x0000000c0b027207 */ /* 0x000fe20006000000 */
[----:B------:R-:W-:Y:S01]  /*3e30*/  IMAD R12, R40, R9, RZ ;  /* 0x00000009280c7224 */ /* 0x000fe200078e02ff */
[C---:B------:R-:W-:Y:S01]  /*3e40*/  ISETP.GE.AND P0, PT, R8.reuse, R0, PT ;  /* 0x000000000800720c */ /* 0x040fe20003f06270 */
[----:B------:R-:W-:Y:S03]  /*3e50*/  IMAD.HI.U32 R0, R8, R4, RZ ;  /* 0x0000000408007227 */ /* 0x000fe600078e00ff */
[----:B------:R-:W-:Y:S02]  /*3e60*/  ISETP.GE.OR P0, PT, R2, R12, P0 ;  /* 0x0000000c0200720c */ /* 0x000fe40000706670 */
[-C--:B------:R-:W-:Y:S04]  /*3e70*/  SHF.R.U32.HI R0, RZ, R5.reuse, R0 ;  /* 0x00000005ff007219 */ /* 0x080fe80000011600 */
[----:B------:R-:W-:Y:S05]  /*3e80*/  SEL R13, R8, R0, !P2 ;  /* 0x00000000080d7207 */ /* 0x000fea0005000000 */
[----:B------:R-:W-:Y:S02]  /*3e90*/  IMAD.MOV R12, RZ, RZ, -R13 ;  /* 0x000000ffff0c7224 */ /* 0x000fe400078e0a0d */
[----:B------:R-:W-:Y:S04]  /*3ea0*/  @!P0 IMAD.HI.U32 R0, R2, R4, RZ ;  /* 0x0000000402008227 */ /* 0x000fe800078e00ff */
[----:B------:R-:W-:Y:S01]  /*3eb0*/  IMAD R12, R40, R12, R8 ;  /* 0x0000000c280c7224 */ /* 0x000fe200078e0208 */
[----:B------:R-:W-:Y:S04]  /*3ec0*/  @!P0 SHF.R.U32.HI R0, RZ, R5, R0 ;  /* 0x00000005ff008219 */ /* 0x000fe80000011600 */
[----:B------:R-:W-:Y:S04]  /*3ed0*/  @!P0 SEL R0, R2, R0, !P2 ;  /* 0x0000000002008207 */ /* 0x000fe80005000000 */
[----:B------:R-:W-:Y:S01]  /*3ee0*/  @!P0 IADD3 R13, PT, PT, R13, -R0, RZ ;  /* 0x800000000d0d8210 */ /* 0x000fe20007ffe0ff */
[----:B------:R-:W-:Y:S01]  /*3ef0*/  @!P0 IMAD R0, R9, R12, R0 ;  /* 0x0000000c09008224 */ /* 0x000fe200078e0200 */
[----:B------:R-:W-:Y:S01]  /*3f00*/  IADD3 R9, PT, PT, -R8, RZ, RZ ;  /* 0x000000ff08097210 */ /* 0x000fe20007ffe1ff */
[--C-:B------:R-:W-:Y:S02]  /*3f10*/  IMAD.MOV R12, RZ, RZ, -R2.reuse ;  /* 0x000000ffff0c7224 */ /* 0x100fe400078e0a02 */
[----:B------:R-:W-:Y:S02]  /*3f20*/  @!P0 IMAD R8, R13, R40, R2 ;  /* 0x000000280d088224 */ /* 0x000fe400078e0202 */
[----:B------:R-:W-:Y:S02]  /*3f30*/  @!P0 IMAD.MOV.U32 R2, RZ, RZ, R0 ;  /* 0x000000ffff028224 */ /* 0x000fe400078e0000 */
[----:B------:R-:W-:Y:S02]  /*3f40*/  IMAD R11, R3, R12, R11 ;  /* 0x0000000c030b7224 */ /* 0x000fe400078e020b */
[----:B------:R-:W-:Y:S02]  /*3f50*/  IMAD R10, R6, R9, R10 ;  /* 0x00000009060a7224 */ /* 0x000fe400078e020a */
[----:B------:R-:W-:Y:S02]  /*3f60*/  IMAD R11, R2, R3, R11 ;  /* 0x00000003020b7224 */ /* 0x000fe400078e020b */
[----:B------:R-:W-:Y:S02]  /*3f70*/  IMAD R10, R8, R6, R10 ;  /* 0x00000006080a7224 */ /* 0x000fe400078e020a */
.L_x_69:
[----:B------:R-:W-:Y:S05]  /*3f80*/  BRA.U UP1, `(.L_x_70) ;  /* 0x0000000101107547 */ /* 0x000fea000b800000 */
[----:B------:R-:W-:Y:S04]  /*3f90*/  MOV R2, UR6 ;  /* 0x0000000600027c02 */ /* 0x000fe80008000f00 */
[----:B------:R-:W-:Y:S04]  /*3fa0*/  SHF.L.U32 R2, R2, 0x1f, RZ ;  /* 0x0000001f02027819 */ /* 0x000fe800000006ff */
[----:B------:R-:W2:Y:S02]  /*3fb0*/  SYNCS.PHASECHK.TRANS64.TRYWAIT P0, [UR7+0x88], R2 ;  /* 0x00008802ff0075a7 */ /* 0x000ea40008001107 */
[----:B--2---:R-:W-:Y:S05]  /*3fc0*/  @!P0 BRA `(.L_x_71) ;  /* 0x0000005400548947 */ /* 0x004fea0003800000 */
.L_x_70:
[----:B------:R-:W-:Y:S02]  /*3fd0*/  R2UR UR35, R15 ;  /* 0x000000000f2372ca */ /* 0x000fe400000e0000 */
[----:B------:R-:W-:Y:S02]  /*3fe0*/  R2UR UR34, R14 ;  /* 0x000000000e2272ca */ /* 0x000fe400000e0000 */
[----:B------:R-:W-:Y:S02]  /*3ff0*/  ISETP.NE.U32.AND P2, PT, RZ, UR4, PT ;  /* 0x00000004ff007c0c */ /* 0x000fe4000bf45070 */
[----:B------:R-:W-:Y:S02]  /*4000*/  SHF.L.U32 R14, R29, 0x1f, RZ ;  /* 0x0000001f1d0e7819 */ /* 0x000fe400000006ff */
[----:B------:R-:W-:Y:S05]  /*4010*/  ISETP.NE.AND.EX P2, PT, RZ, UR5, PT, P2 ;  /* 0x00000005ff007c0c */ /* 0x000fea000bf45320 */
[----:B------:R-:W-:Y:S02]  /*4020*/  USHF.L.U32 UR35, UR35, 0x6, URZ ;  /* 0x0000000623237899 */ /* 0x000fe400080006ff */
[----:B------:R-:W-:Y:S01]  /*4030*/  USHF.L.U32 UR34, UR34, 0x8, URZ ;  /* 0x0000000822227899 */ /* 0x000fe200080006ff */
[----:B------:R-:W-:Y:S11]  /*4040*/  BRA.U !UP3, `(.L_x_72) ;  /* 0x000000010b347547 */ /* 0x000ff6000b800000 */
[----:B------:R-:W-:Y:S01]  /*4050*/  UPLOP3.LUT UP0, UPT, UPT, UPT, UP2, 0x80, 0x8 ;  /* 0x000000000008789c */ /* 0x000fe20003f0f020 */
[----:B--2---:R-:W-:Y:S02]  /*4060*/  HFMA2 R0, -RZ, RZ, 0, 5.9604644775390625e-08 ;  /* 0x00000001ff007431 */ /* 0x004fe400000001ff */
[----:B------:R-:W-:Y:S03]  /*4070*/  IMAD.MOV.U32 R88, RZ, RZ, 0x1 ;  /* 0x00000001ff587424 */ /* 0x000fe600078e00ff */
[----:B------:R-:W-:Y:S05]  /*4080*/  PLOP3.LUT P0, PT, PT, PT, UP0, 0x80, 0x8 ;  /* 0x000000000008781c */ /* 0x000fea0003f0f008 */
[----:B------:R-:W2:Y:S01]  /*4090*/  @UP0 LDCU.64 UR10, c[0x0][0x888] ;  /* 0x00011100ff0a07ac */ /* 0x000ea20008000a00 */
[----:B------:R-:W-:Y:S07]  /*40a0*/  @UP0 UIMAD UR8, UR36, UR4, URZ ;  /* 0x00000004240802a4 */ /* 0x000fee000f8e02ff */
[----:B------:R-:W-:Y:S01]  /*40b0*/  @!P0 PRMT R88, R0, 0x7610, R88 ;  /* 0x0000761000588816 */ /* 0x000fe20000000058 */
[----:B--2---:R-:W-:Y:S03]  /*40c0*/  @UP0 UIMAD.WIDE UR10, UR8, 0x4, UR10 ;  /* 0x00000004080a08a5 */ /* 0x004fe6000f8e020a */
[----:B------:R-:W2:Y:S03]  /*40d0*/  @!UP0 LDCU UR8, c[0x0][0x880] ;  /* 0x00011000ff0887ac */ /* 0x000ea60008000800 */
[----:B------:R-:W-:Y:S01]  /*40e0*/  IMAD.U32 R8, RZ, RZ, UR10 ;  /* 0x0000000aff087e24 */ /* 0x000fe2000f8e00ff */
[----:B------:R-:W-:Y:S05]  /*40f0*/  MOV R9, UR11 ;  /* 0x0000000b00097c02 */ /* 0x000fea0008000f00 */
[----:B-----5:R3:W5:Y:S02]  /*4100*/  @P0 LDG.E R49, desc[UR46][R8.64] ;  /* 0x0000002e08310981 */ /* 0x020764000c1e1900 */
[----:B--23--:R-:W-:Y:S07]  /*4110*/  @!P0 IMAD.U32 R49, RZ, RZ, UR8 ;  /* 0x00000008ff318e24 */ /* 0x00cfee000f8e00ff */
.L_x_72:
[----:B-----5:R-:W-:Y:S01]  /*4120*/  @!P2 FSETP.EQ.AND P0, PT, R49, RZ, PT ;  /* 0x000000ff3100a20b */ /* 0x020fe20003f02000 */
[----:B------:R-:W-:Y:S01]  /*4130*/  @!UPT UIADD3 URZ, UPT, UPT, URZ, URZ, URZ ;  /* 0x000000fffffff290 */ /* 0x000fe2000fffe0ff */
[----:B------:R-:W-:Y:S11]  /*4140*/  @!P2 BRA `(.L_x_73) ;  /* 0x000000000014a947 */ /* 0x000ff60003800000 */
[----:B------:R-:W-:Y:S02]  /*4150*/  LOP3.LUT P2, RZ, R88, 0xff, RZ, 0xc0, !PT ;  /* 0x000000ff58ff7812 */ /* 0x000fe4000784c0ff */
[----:B------:R-:W-:Y:S04]  /*4160*/  PLOP3.LUT P0, PT, PT, PT, UP0, 0x80, 0x8 ;  /* 0x000000000008781c */ /* 0x000fe80003f0f008 */
[----:B------:R-:W-:Y:S07]  /*4170*/  PLOP3.LUT P0, PT, P0, PT, PT, 0x8, 0x80 ;  /* 0x000000000080781c */ /* 0x000fee000070e170 */
[----:B------:R-:W-:Y:S11]  /*4180*/  @P2 FSETP.EQ.AND P0, PT, R49, RZ, PT ;  /* 0x000000ff3100220b */ /* 0x000ff60003f02000 */
[----:B------:R-:W-:Y:S02]  /*4190*/  @!UPT UIADD3 URZ, UPT, UPT, URZ, URZ, URZ ;  /* 0x000000fffffff290 */ /* 0x000fe4000fffe0ff */
.L_x_73:
[----:B------:R-:W3:Y:S01]  /*41a0*/  SYNCS.PHASECHK.TRANS64.TRYWAIT P2, [UR7+0x60], R14 ;  /* 0x0000600eff0075a7 */ /* 0x000ee20008041107 */
[----:B------:R-:W-:Y:S04]  /*41b0*/  ELECT P4, URZ, PT ;  /* 0x0000000000ff782f */ /* 0x000fe80003880000 */
[----:B------:R-:W-:Y:S11]  /*41c0*/  PLOP3.LUT P4, PT, P0, P4, PT, 0xf2, 0x2f ;  /* 0x00000000002f781c */ /* 0x000ff60000789e72 */
[----:B------:R-:W-:Y:S02]  /*41d0*/  @!UPT UIADD3 URZ, UPT, UPT, URZ, URZ, URZ ;  /* 0x000000fffffff290 */ /* 0x000fe4000fffe0ff */
[----:B-1----:R-:W-:Y:S05]  /*41e0*/  @!P4 IADD3 R8, P0, PT, R30, 0x580, RZ ;  /* 0x000005801e08c810 */ /* 0x002fea0007f1e0ff */
[----:B--2---:R-:W-:Y:S01]  /*41f0*/  @!P4 IMAD.X R2, RZ, RZ, R31, P0 ;  /* 0x000000ffff02c224 */ /* 0x004fe200000e061f */
[----:B---3--:R-:W-:Y:S07]  /*4200*/  @!P2 BRA `(.L_x_74) ;  /* 0x0000005000dca947 */ /* 0x008fee0003800000 */
.L_x_161:
[----:B------:R-:W-:Y:S01]  /*4210*/  @!P4 R2UR UR8, R2 ;  /* 0x000000000208c2ca */ /* 0x000fe200000e0000 */
[----:B------:R-:W-:Y:S01]  /*4220*/  VOTEU.ALL UP1, P4 ;  /* 0x0000000000ff7886 */ /* 0x000fe20002020000 */
[----:B------:R-:W-:Y:S01]  /*4230*/  @!P4 R2UR UR9, R8 ;  /* 0x000000000809c2ca */ /* 0x000fe200000e0000 */
[----:B-1----:R-:W-:Y:S01]  /*4240*/  @!P4 IMAD.MOV.U32 R0, RZ, RZ, 0x2000 ;  /* 0x00002000ff00c424 */ /* 0x002fe200078e00ff */
[----:B------:R-:W-:Y:S01]  /*4250*/  UMOV UR10, 0x0 ;  /* 0x00000000000a7882 */ /* 0x000fe20000000000 */
[----:B------:R-:W-:Y:S01]  /*4260*/  UMOV UR11, 0x10000000 ;  /* 0x10000000000b7882 */ /* 0x000fe20000000000 */
[----:B------:R-:W-:Y:S01]  /*4270*/  @!UP1 UIADD3 UR32, UPT, UPT, UR7, 0x400, URZ ;  /* 0x0000040007209890 */ /* 0x000fe2000fffe0ff */
[----:B------:R-:W-:Y:S06]  /*4280*/  VOTEU.ALL UP1, P4 ;  /* 0x0000000000ff7886 */ /* 0x000fec0002020000 */
[----:B------:R-:W-:Y:S01]  /*4290*/  IMAD.U32 R9, RZ, RZ, UR8 ;  /* 0x00000008ff097e24 */ /* 0x000fe2000f8e00ff */
[----:B------:R-:W-:Y:S01]  /*42a0*/  UPRMT UR8, UR37, 0x654, UR33 ;  /* 0x0000065425087896 */ /* 0x000fe20008000021 */
[----:B------:R-:W-:Y:S03]  /*42b0*/  IMAD.U32 R8, RZ, RZ, UR9 ;  /* 0x00000009ff087e24 */ /* 0x000fe6000f8e00ff */
[----:B------:R-:W-:Y:S02]  /*42c0*/  @!P4 R2UR UR15, R9 ;  /* 0x00000000090fc2ca */ /* 0x000fe400000e0000 */
[----:B------:R-:W-:Y:S02]  /*42d0*/  @!P4 R2UR UR14, R8 ;  /* 0x00000000080ec2ca */ /* 0x000fe400000e0000 */
[----:B------:R-:W-:Y:S05]  /*42e0*/  @!P4 IADD3 R8, P0, PT, R30, 0x580, RZ ;  /* 0x000005801e08c810 */ /* 0x000fea0007f1e0ff */
[----:B------:R-:W-:Y:S06]  /*42f0*/  @!P4 IMAD.X R2, RZ, RZ, R31, P0 ;  /* 0x000000ffff02c224 */ /* 0x000fec00000e061f */
[----:B------:R1:W-:Y:S01]  /*4300*/  @!UP1 UTMALDG.3D [UR32], [UR14], desc[UR10] ;  /* 0x00000a200e0095b4 */ /* 0x0003e20008011000 */
[----:B------:R1:W-:Y:S01]  /*4310*/  @!P4 SYNCS.ARRIVE.TRANS64.RED.A0TR RZ, [UR7+0x40], R0 ;  /* 0x00004000ffffc9a7 */ /* 0x0003e20008300407 */
[----:B------:R-:W-:Y:S01]  /*4320*/  SYNCS.ARRIVE.TRANS64.RED.A1T0 RZ, [UR8], RZ ;  /* 0x000000ffffff79a7 */ /* 0x000fe20008100408 */
[----:B------:R-:W2:Y:S02]  /*4330*/  SYNCS.PHASECHK.TRANS64.TRYWAIT P2, [UR7+0x68], R14 ;  /* 0x0000680eff0075a7 */ /* 0x000ea40008041107 */
[----:B-12---:R-:W-:Y:S05]  /*4340*/  @!P2 BRA `(.L_x_75) ;  /* 0x0000005000a4a947 */ /* 0x006fea0003800000 */
.L_x_163:
[----:B------:R-:W-:Y:S01]  /*4350*/  @!P4 R2UR UR8, R2 ;  /* 0x000000000208c2ca */ /* 0x000fe200000e0000 */
[----:B------:R-:W-:Y:S01]  /*4360*/  VOTEU.ALL UP1, P4 ;  /* 0x0000000000ff7886 */ /* 0x000fe20002020000 */
[----:B------:R-:W-:Y:S01]  /*4370*/  @!P4 R2UR UR9, R8 ;  /* 0x000000000809c2ca */ /* 0x000fe200000e0000 */
[----:B-1----:R-:W-:Y:S01]  /*4380*/  @!P4 IMAD.MOV.U32 R0, RZ, RZ, 0x2000 ;  /* 0x00002000ff00c424 */ /* 0x002fe200078e00ff */
[----:B------:R-:W-:Y:S01]  /*4390*/  UMOV UR10, 0x0 ;  /* 0x00000000000a7882 */ /* 0x000fe20000000000 */
[----:B------:R-:W-:Y:S01]  /*43a0*/  UMOV UR11, 0x10000000 ;  /* 0x10000000000b7882 */ /* 0x000fe20000000000 */
[----:B------:R-:W-:Y:S02]  /*43b0*/  @!UP1 UIADD3 UR26, UPT, UPT, UR34, 0x40, URZ ;  /* 0x00000040221a9890 */ /* 0x000fe4000fffe0ff */
[----:B------:R-:W-:Y:S01]  /*43c0*/  @!UP1 UIADD3 UR24, UPT, UPT, UR7, 0x2400, URZ ;  /* 0x0000240007189890 */ /* 0x000fe2000fffe0ff */
[----:B------:R-:W-:Y:S01]  /*43d0*/  VOTEU.ALL UP1, P4 ;  /* 0x0000000000ff7886 */ /* 0x000fe20002020000 */
[----:B------:R-:W-:Y:S01]  /*43e0*/  UMOV UR27, UR35 ;  /* 0x00000023001b7c82 */ /* 0x000fe20008000000 */
[----:B------:R-:W-:Y:S02]  /*43f0*/  UMOV UR28, UR36 ;  /* 0x00000024001c7c82 */ /* 0x000fe40008000000 */
        /* <DEDUP_REMOVED lines=12> */
.L_x_165:
[----:B------:R-:W2:Y:S01]  /*44c0*/  LDC.64 R12, c[0x0][0xb18] ;  /* 0x0002c600ff0c7b82 */ /* 0x000ea20000000a00 */
[----:B------:R-:W-:Y:S01]  /*44d0*/  @!P4 R2UR UR8, R2 ;  /* 0x000000000208c2ca */ /* 0x000fe200000e0000 */
[----:B------:R-:W-:Y:S01]  /*44e0*/  VOTEU.ALL UP1, P4 ;  /* 0x0000000000ff7886 */ /* 0x000fe20002020000 */
[----:B------:R-:W-:Y:S01]  /*44f0*/  @!P4 R2UR UR9, R8 ;  /* 0x000000000809c2ca */ /* 0x000fe200000e0000 */
[----:B-1----:R-:W-:Y:S01]  /*4500*/  @!P4 IMAD.MOV.U32 R0, RZ, RZ, 0x2000 ;  /* 0x00002000ff00c424 */ /* 0x002fe200078e00ff */
[----:B------:R-:W-:Y:S03]  /*4510*/  UMOV UR10, 0x0 ;  /* 0x00000000000a7882 */ /* 0x000fe60000000000 */
[----:B------:R-:W1:Y:S01]  /*4520*/  @!P1 LDC R2, c[0x0][0xb0c] ;  /* 0x0002c300ff029b82 */ /* 0x000e620000000800 */
[----:B------:R-:W-:Y:S01]  /*4530*/  @!UP1 UIADD3 UR18, UPT, UPT, UR34, 0x80, URZ ;  /* 0x0000008022129890 */ /* 0x000fe2000fffe0ff */
[----:B------:R-:W-:Y:S01]  /*4540*/  @P3 SHF.R.U32.HI R26, RZ, 0x10, R21 ;  /* 0x00000010ff1a3819 */ /* 0x000fe20000011615 */
[----:B------:R-:W-:Y:S01]  /*4550*/  @!UP1 UIADD3 UR16, UPT, UPT, UR7, 0x4400, URZ ;  /* 0x0000440007109890 */ /* 0x000fe2000fffe0ff */
[----:B------:R-:W-:Y:S01]  /*4560*/  VIADD R28, R28, 0x1 ;  /* 0x000000011c1c7836 */ /* 0x000fe20000000000 */
[----:B------:R-:W-:Y:S01]  /*4570*/  VOTEU.ALL UP1, P4 ;  /* 0x0000000000ff7886 */ /* 0x000fe20002020000 */
[----:B------:R-:W-:Y:S01]  /*4580*/  UMOV UR11, 0x10000000 ;  /* 0x10000000000b7882 */ /* 0x000fe20000000000 */
[----:B------:R-:W-:Y:S01]  /*4590*/  UMOV UR19, UR35 ;  /* 0x0000002300137c82 */ /* 0x000fe20008000000 */
[----:B------:R-:W-:Y:S01]  /*45a0*/  IMAD.U32 R9, RZ, RZ, UR8 ;  /* 0x00000008ff097e24 */ /* 0x000fe2000f8e00ff */
[----:B------:R-:W-:Y:S01]  /*45b0*/  UMOV UR20, UR36 ;  /* 0x0000002400147c82 */ /* 0x000fe20008000000 */
[----:B------:R-:W-:Y:S01]  /*45c0*/  IMAD.U32 R8, RZ, RZ, UR9 ;  /* 0x00000009ff087e24 */ /* 0x000fe2000f8e00ff */
[----:B------:R-:W-:Y:S02]  /*45d0*/  UPRMT UR8, UR37, 0x654, UR17 ;  /* 0x0000065425087896 */ /* 0x000fe40008000011 */
[----:B------:R-:W-:Y:S02]  /*45e0*/  @!P4 R2UR UR15, R9 ;  /* 0x00000000090fc2ca */ /* 0x000fe400000e0000 */
[----:B------:R-:W-:Y:S02]  /*45f0*/  @!P4 R2UR UR14, R8 ;  /* 0x00000000080ec2ca */ /* 0x000fe400000e0000 */
[----:B------:R-:W3:Y:S11]  /*4600*/  LDC.64 R8, c[0x0][0xb10] ;  /* 0x0002c400ff087b82 */ /* 0x000ef60000000a00 */
[----:B------:R1:W-:Y:S01]  /*4610*/  @!UP1 UTMALDG.3D [UR16], [UR14], desc[UR10] ;  /* 0x00000a100e0095b4 */ /* 0x0003e20008011000 */
[----:B------:R5:W-:Y:S01]  /*4620*/  @!P4 SYNCS.ARRIVE.TRANS64.RED.A0TR RZ, [UR7+0x50], R0 ;  /* 0x00005000ffffc9a7 */ /* 0x000be20008300407 */
[C---:B---3--:R-:W-:Y:S01]  /*4630*/  @!P1 IMAD.HI.U32 R8, R11.reuse, R8, RZ ;  /* 0x000000080b089227 */ /* 0x048fe200078e00ff */
[----:B--2---:R-:W-:Y:S02]  /*4640*/  @!P1 ISETP.NE.AND P0, PT, R12, 0x1, PT ;  /* 0x000000010c00980c */ /* 0x004fe40003f05270 */
[----:B-1----:R-:W-:Y:S01]  /*4650*/  @!P1 ISETP.NE.AND P2, PT, R2, 0x1, PT ;  /* 0x000000010200980c */ /* 0x002fe20003f45270 */
[----:B------:R-:W-:Y:S01]  /*4660*/  SYNCS.ARRIVE.TRANS64.RED.A1T0 RZ, [UR8], RZ ;  /* 0x000000ffffff79a7 */ /* 0x000fe20008100408 */
[C---:B------:R-:W-:Y:S01]  /*4670*/  @!P1 IMAD.HI.U32 R13, R10.reuse, R13, RZ ;  /* 0x0000000d0a0d9227 */ /* 0x040fe200078e00ff */
[----:B------:R-:W-:Y:S04]  /*4680*/  @!P1 SHF.R.U32.HI R8, RZ, R9, R8 ;  /* 0x00000009ff089219 */ /* 0x000fe80000011608 */
[----:B------:R-:W-:Y:S01]  /*4690*/  @!P1 SEL R8, R11, R8, !P2 ;  /* 0x000000080b089207 */ /* 0x000fe20005000000 */
[----:B------:R-:W1:Y:S01]  /*46a0*/  SYNCS.PHASECHK.TRANS64.TRYWAIT P5, [UR7+0x78], R14 ;  /* 0x0000780eff0075a7 */ /* 0x000e6200080a1107 */
[----:B-----5:R-:W2:Y:S02]  /*46b0*/  @!P1 LDC R0, c[0x0][0xb20] ;  /* 0x0002c800ff009b82 */ /* 0x020ea40000000800 */
[----:B--2---:R-:W-:Y:S04]  /*46c0*/  @!P1 SHF.R.U32.HI R0, RZ, R0, R13 ;  /* 0x00000000ff009219 */ /* 0x004fe8000001160d */
[----:B------:R-:W-:Y:S05]  /*46d0*/  @!P1 SEL R9, R10, R0, !P0 ;  /* 0x000000000a099207 */ /* 0x000fea0004000000 */
[----:B------:R-:W-:Y:S02]  /*46e0*/  @!P1 IMAD.IADD R0, R9, 0x1, -R8 ;  /* 0x0000000109009824 */ /* 0x000fe400078e0a08 */
[----:B------:R-:W-:Y:S02]  /*46f0*/  @!P1 IMAD.IADD R8, R8, 0x1, -R9 ;  /* 0x0000000108089824 */ /* 0x000fe400078e0a09 */
[----:B------:R-:W-:Y:S02]  /*4700*/  @!P1 IMAD R11, R0, R2, R11 ;  /* 0x00000002000b9224 */ /* 0x000fe400078e020b */
[----:B------:R-:W-:Y:S01]  /*4710*/  @!P1 IMAD R10, R8, R12, R10 ;  /* 0x0000000c080a9224 */ /* 0x000fe200078e020a */
[----:B-1----:R-:W-:Y:S06]  /*4720*/  @!P5 BRA `(.L_x_77) ;  /* 0x0000004c00dcd947 */ /* 0x002fec0003800000 */
.L_x_167:
[----:B------:R-:W-:Y:S01]  /*4730*/  @!P4 IADD3 R2, P0, PT, R30, 0x580, RZ ;  /* 0x000005801e02c810 */ /* 0x000fe20007f1e0ff */
[----:B------:R-:W-:Y:S01]  /*4740*/  VOTEU.ALL UP1, P4 ;  /* 0x0000000000ff7886 */ /* 0x000fe20002020000 */
[----:B------:R-:W-:Y:S01]  /*4750*/  UMOV UR18, 0x0 ;  /* 0x0000000000127882 */ /* 0x000fe20000000000 */
[----:B------:R-:W-:Y:S01]  /*4760*/  UMOV UR19, 0x10000000 ;  /* 0x1000000000137882 */ /* 0x000fe20000000000 */
[----:B------:R-:W-:Y:S01]  /*4770*/  @!P4 R2UR UR9, R2 ;  /* 0x000000000209c2ca */ /* 0x000fe200000e0000 */
[----:B-1----:R-:W-:Y:S01]  /*4780*/  @!P4 IMAD.X R0, RZ, RZ, R31, P0 ;  /* 0x000000ffff00c224 */ /* 0x002fe200000e061f */
[----:B------:R-:W-:Y:S01]  /*4790*/  @!UP1 UIADD3 UR10, UPT, UPT, UR34, 0xc0, URZ ;  /* 0x000000c0220a9890 */ /* 0x000fe2000fffe0ff */
[----:B------:R-:W-:Y:S01]  /*47a0*/  ISETP.NE.AND P0, PT, R28, 0x2, PT ;  /* 0x000000021c00780c */ /* 0x000fe20003f05270 */
[----:B------:R-:W-:Y:S01]  /*47b0*/  UMOV UR11, UR35 ;  /* 0x00000023000b7c82 */ /* 0x000fe20008000000 */
[----:B------:R-:W-:Y:S01]  /*47c0*/  UMOV UR12, UR36 ;  /* 0x00000024000c7c82 */ /* 0x000fe20008000000 */
[----:B------:R-:W-:Y:S01]  /*47d0*/  @!P4 R2UR UR8, R0 ;  /* 0x000000000008c2ca */ /* 0x000fe200000e0000 */
[----:B------:R-:W-:Y:S01]  /*47e0*/  IMAD.IADD R14, R10, 0x1, R86 ;  /* 0x000000010a0e7824 */ /* 0x000fe200078e0256 */
[----:B------:R-:W-:Y:S01]  /*47f0*/  @P3 R2UR UR36, R26 ;  /* 0x000000001a2432ca */ /* 0x000fe200000e0000 */
[----:B------:R-:W-:Y:S01]  /*4800*/  IMAD.IADD R15, R11, 0x1, R87 ;  /* 0x000000010b0f7824 */ /* 0x000fe200078e0257 */
[----:B------:R-:W-:Y:S02]  /*4810*/  SEL R0, RZ, 0x1, P0 ;  /* 0x00000001ff007807 */ /* 0x000fe40000000000 */
[----:B------:R-:W-:Y:S01]  /*4820*/  LOP3.LUT R29, R29, 0x1, RZ, 0x3c, !PT ;  /* 0x000000011d1d7812 */ /* 0x000fe200078e3cff */
[----:B------:R-:W-:Y:S01]  /*4830*/  IMAD.U32 R8, RZ, RZ, UR9 ;  /* 0x00000009ff087e24 */ /* 0x000fe2000f8e00ff */
[----:B------:R-:W-:Y:S01]  /*4840*/  @!UP1 UIADD3 UR9, UPT, UPT, UR7, 0x58, URZ ;  /* 0x0000005807099890 */ /* 0x000fe2000fffe0ff */
[----:B------:R-:W-:Y:S02]  /*4850*/  LOP3.LUT R27, R27, R0, RZ, 0x3c, !PT ;  /* 0x000000001b1b7212 */ /* 0x000fe400078e3cff */
[----:B------:R-:W-:Y:S02]  /*4860*/  SEL R28, R28, RZ, P0 ;  /* 0x000000ff1c1c7207 */ /* 0x000fe40000000000 */
[----:B------:R-:W-:Y:S01]  /*4870*/  IMAD.U32 R9, RZ, RZ, UR8 ;  /* 0x00000008ff097e24 */ /* 0x000fe2000f8e00ff */
[----:B------:R-:W-:Y:S01]  /*4880*/  @!P4 R2UR UR14, R8 ;  /* 0x00000000080ec2ca */ /* 0x000fe200000e0000 */
[----:B------:R-:W-:Y:S01]  /*4890*/  @!UP1 UIADD3 UR8, UPT, UPT, UR7, 0x6400, URZ ;  /* 0x0000640007089890 */ /* 0x000fe2000fffe0ff */
[----:B------:R-:W-:Y:S02]  /*48a0*/  VOTEU.ALL UP1, P4 ;  /* 0x0000000000ff7886 */ /* 0x000fe40002020000 */
[----:B------:R-:W-:Y:S11]  /*48b0*/  @!P4 R2UR UR15, R9 ;  /* 0x00000000090fc2ca */ /* 0x000ff600000e0000 */
[----:B------:R-:W-:Y:S02]  /*48c0*/  @!UPT UIADD3 URZ, UPT, UPT, URZ, URZ, URZ ;  /* 0x000000fffffff290 */ /* 0x000fe4000fffe0ff */
[----:B------:R2:W-:Y:S01]  /*48d0*/  @!UP1 UTMALDG.3D [UR8], [UR14], desc[UR18] ;  /* 0x000012080e0095b4 */ /* 0x0005e20008011000 */
[----:B------:R2:W-:Y:S01]  /*48e0*/  @!P4 SYNCS.ARRIVE.TRANS64.RED.A0TR RZ, [UR7+0x58], R25 ;  /* 0x00005819ffffc9a7 */ /* 0x0005e20008300407 */
[----:B------:R-:W-:Y:S01]  /*48f0*/  UPLOP3.LUT UP1, UPT, UPT, UPT, UPT, 0x80, 0x8 ;  /* 0x000000000008789c */ /* 0x000fe20003f2f070 */
[----:B------:R-:W-:Y:S01]  /*4900*/  SYNCS.ARRIVE.TRANS64.RED.A1T0 RZ, [UR13], RZ ;  /* 0x000000ffffff79a7 */ /* 0x000fe2000810040d */
[----:B------:R-:W-:Y:S09]  /*4910*/  @P3 BRA `(.L_x_78) ;  /* 0xfffffff000a03947 */ /* 0x000ff2000383ffff */
[----:B------:R-:W-:-:S04]  /*4920*/  SHF.L.U32 R2, R29, 0x1f, RZ ;  /* 0x0000001f1d027819 */ /* 0x000fc800000006ff */
[----:B------:R-:W1:Y:S02]  /*4930*/  SYNCS.PHASECHK.TRANS64.TRYWAIT P0, [UR7+0x60], R2 ;  /* 0x00006002ff0075a7 */ /* 0x000e640008001107 */
[----:B-1----:R-:W-:Y:S05]  /*4940*/  @!P0 BRA `(.L_x_79) ;  /* 0x0000004c006c8947 */ /* 0x002fea0003800000 */
.L_x_169:
[----:B------:R-:W3:Y:S02]  /*4950*/  SYNCS.PHASECHK.TRANS64.TRYWAIT P0, [UR7+0x68], R2 ;  /* 0x00006802ff0075a7 */ /* 0x000ee40008001107 */
[----:B---3--:R-:W-:Y:S05]  /*4960*/  @!P0 BRA `(.L_x_80) ;  /* 0x0000004c007c8947 */ /* 0x008fea0003800000 */
.L_x_171:
[----:B------:R-:W3:Y:S02]  /*4970*/  SYNCS.PHASECHK.TRANS64.TRYWAIT P0, [UR7+0x70], R2 ;  /* 0x00007002ff0075a7 */ /* 0x000ee40008001107 */
[----:B---3--:R-:W-:Y:S05]  /*4980*/  @!P0 BRA `(.L_x_81) ;  /* 0x0000004c008c8947 */ /* 0x008fea0003800000 */
.L_x_173:
[----:B-1----:R-:W-:-:S07]  /*4990*/  MOV R0, UR7 ;  /* 0x0000000700007c02 */ /* 0x002fce0008000f00 */
.L_x_82:
[----:B-1----:R-:W-:-:S04]  /*49a0*/  SHF.L.U32 R2, R29, 0x1f, RZ ;  /* 0x0000001f1d027819 */ /* 0x002fc800000006ff */
[----:B------:R1:W3:Y:S03]  /*49b0*/  SYNCS.PHASECHK.TRANS64.TRYWAIT P0, [R0+URZ+0x78], R2 ;  /* 0x00007802000075a7 */ /* 0x0002e600080011ff */
[----:B---3--:R-:W-:Y:S05]  /*49c0*/  @!P0 NANOSLEEP.SYNCS 0x989680 ;  /* 0x009896800000895d */ /* 0x008fea0003900000 */
[----:B------:R-:W3:Y:S02]  /*49d0*/  @!P0 SYNCS.PHASECHK.TRANS64 P0, [R0+URZ+0x78], R2 ;  /* 0x00007802000085a7 */ /* 0x000ee400080010ff */
[----:B--23--:R-:W-:Y:S05]  /*49e0*/  @P0 EXIT ;  /* 0x000000000000094d */ /* 0x00cfea0003800000 */
[----:B------:R-:W-:Y:S05]  /*49f0*/  BRA `(.L_x_82) ;  /* 0xfffffffc00e87947 */ /* 0x000fea000383ffff */
.L_x_67:
[----:B------:R-:W-:-:S06]  /*4a00*/  UISETP.GE.AND UP1, UPT, UR8, 0x4, UPT ;  /* 0x000000040800788c */ /* 0x000fcc000bf26270 */
[----:B------:R-:W-:-:S13]  /*4a10*/  PLOP3.LUT P0, PT, PT, PT, UP1, 0x80, 0x8 ;  /* 0x000000000008781c */ /* 0x000fda0003f0f018 */
[----:B------:R-:W-:Y:S05]  /*4a20*/  @!P0 EXIT ;  /* 0x000000000000894d */ /* 0x000fea0003800000 */
[----:B------:R-:W-:Y:S01]  /*4a30*/  BAR.SYNC.DEFER_BLOCKING 0x6, 0xa0 ;  /* 0x0182800000007b1d */ /* 0x000fe20000010000 */
[C---:B------:R-:W-:Y:S01]  /*4a40*/  IMAD.SHL.U32 R4, R101.reuse, 0x40, RZ ;  /* 0x0000004065047824 */ /* 0x040fe200078e00ff */
[C---:B------:R-:W-:Y:S01]  /*4a50*/  R2P PR, R101.reuse, 0x6 ;  /* 0x0000000665007804 */ /* 0x040fe20000000000 */
[C---:B------:R-:W-:Y:S01]  /*4a60*/  IMAD.SHL.U32 R92, R101.reuse, 0x8, RZ ;  /* 0x00000008655c7824 */ /* 0x040fe200078e00ff */
[----:B------:R-:W-:Y:S01]  /*4a70*/  CS2R R96, SRZ ;  /* 0x0000000000607805 */ /* 0x000fe2000001ff00 */
[C---:B------:R-:W-:Y:S01]  /*4a80*/  IMAD.U32 R46, R101.reuse, 0x10000, RZ ;  /* 0x00010000652e7824 */ /* 0x040fe200078e00ff */
[----:B------:R-:W-:Y:S02]  /*4a90*/  UMOV UR48, 0x400 ;  /* 0x0000040000307882 */ /* 0x000fe40000000000 */
[----:B------:R-:W1:Y:S01]  /*4aa0*/  LDC R91, c[0x0][0x370] ;  /* 0x0000dc00ff5b7b82 */ /* 0x000e620000000800 */
[----:B------:R-:W-:Y:S01]  /*4ab0*/  ULEA UR48, UR37, UR48, 0x18 ;  /* 0x0000003025307291 */ /* 0x000fe2000f8ec0ff */
[C---:B------:R-:W-:Y:S01]  /*4ac0*/  LOP3.LUT R3, R4.reuse, 0x1c0, RZ, 0xc0, !PT ;  /* 0x000001c004037812 */ /* 0x040fe200078ec0ff */
[----:B------:R-:W-:Y:S01]  /*4ad0*/  IMAD.SHL.U32 R2, R101, 0x20, RZ ;  /* 0x0000002065027824 */ /* 0x000fe200078e00ff */
[----:B------:R-:W-:Y:S01]  /*4ae0*/  LOP3.LUT R4, R4, 0x200, RZ, 0xc0, !PT ;  /* 0x0000020004047812 */ /* 0x000fe200078ec0ff */
[----:B------:R-:W-:Y:S01]  /*4af0*/  IMAD.MOV.U32 R99, RZ, RZ, 0x20 ;  /* 0x00000020ff637424 */ /* 0x000fe200078e00ff */
[----:B------:R-:W-:Y:S01]  /*4b00*/  LOP3.LUT R92, R3, 0x38, R92, 0xf8, !PT ;  /* 0x00000038035c7812 */ /* 0x000fe200078ef85c */
[----:B------:R-:W-:Y:S01]  /*4b10*/  UIADD3 UR4, UPT, UPT, UR48, 0x400, URZ ;  /* 0x0000040030047890 */ /* 0x000fe2000fffe0ff */
[----:B------:R-:W2:Y:S01]  /*4b20*/  LDC R42, c[0x0][0xb0c] ;  /* 0x0002c300ff2a7b82 */ /* 0x000ea20000000800 */
[----:B------:R-:W-:Y:S01]  /*4b30*/  SHF.R.U32.HI R3, RZ, 0x1, R101 ;  /* 0x00000001ff037819 */ /* 0x000fe20000011665 */
[----:B------:R-:W-:Y:S01]  /*4b40*/  IMAD.MOV.U32 R98, RZ, RZ, 0x1 ;  /* 0x00000001ff627424 */ /* 0x000fe200078e00ff */
[----:B------:R-:W-:Y:S01]  /*4b50*/  LOP3.LUT R46, R46, 0x600000, RZ, 0xc0, !PT ;  /* 0x006000002e2e7812 */ /* 0x000fe200078ec0ff */
[----:B------:R-:W-:Y:S01]  /*4b60*/  IMAD.MOV.U32 R45, RZ, RZ, RZ ;  /* 0x000000ffff2d7224 */ /* 0x000fe200078e00ff */
[----:B------:R-:W-:Y:S01]  /*4b70*/  LOP3.LUT R2, R4, 0xc00, R2, 0xf8, !PT ;  /* 0x00000c0004027812 */ /* 0x000fe200078ef802 */
[----:B------:R-:W-:Y:S01]  /*4b80*/  IMAD.MOV.U32 R104, RZ, RZ, RZ ;  /* 0x000000ffff687224 */ /* 0x000fe200078e00ff */
[----:B------:R-:W-:Y:S01]  /*4b90*/  LOP3.LUT R92, R92, 0x8, R3, 0x78, !PT ;  /* 0x000000085c5c7812 */ /* 0x000fe200078e7803 */
[----:B------:R-:W4:Y:S01]  /*4ba0*/  LDC R89, c[0x0][0xb20] ;  /* 0x0002c800ff597b82 */ /* 0x000f220000000800 */
[----:B------:R-:W3:Y:S01]  /*4bb0*/  LDS R0, [UR48+0x140] ;  /* 0x00014030ff007984 */ /* 0x000ee20008000800 */
[----:B------:R-:W-:Y:S01]  /*4bc0*/  SEL R100, R99, 0xffffffe0, !P2 ;  /* 0xffffffe063647807 */ /* 0x000fe20005000000 */
[----:B------:R-:W-:Y:S01]  /*4bd0*/  IMAD.U32 R94, RZ, RZ, UR4 ;  /* 0x00000004ff5e7e24 */ /* 0x000fe2000f8e00ff */
[----:B------:R-:W-:Y:S01]  /*4be0*/  LOP3.LUT R92, R2, R92, RZ, 0xfc, !PT ;  /* 0x0000005c025c7212 */ /* 0x000fe200078efcff */
[----:B------:R-:W1:Y:S01]  /*4bf0*/  LDCU.64 UR52, c[0x0][0x348] ;  /* 0x00006900ff3477ac */ /* 0x000e620008000a00 */
[----:B------:R-:W-:-:S02]  /*4c00*/  LOP3.LUT R101, R101, 0x60, RZ, 0xc0, !PT ;  /* 0x0000006065657812 */ /* 0x000fc400078ec0ff */
[----:B------:R-:W1:Y:S01]  /*4c10*/  LDC R41, c[0x0][0xb30] ;  /* 0x0002cc00ff297b82 */ /* 0x000e620000000800 */
[----:B------:R-:W-:Y:S01]  /*4c20*/  SEL R99, R99, 0xffffffe0, !P1 ;  /* 0xffffffe063637807 */ /* 0x000fe20004800000 */
[----:B------:R-:W1:Y:S01]  /*4c30*/  LDCU.64 UR38, c[0x0][0x888] ;  /* 0x00011100ff2677ac */ /* 0x000e620008000a00 */
[----:B------:R-:W1:Y:S05]  /*4c40*/  LDCU.64 UR44, c[0x0][0x890] ;  /* 0x00011200ff2c77ac */ /* 0x000e6a0008000a00 */
[----:B------:R-:W1:Y:S01]  /*4c50*/  LDC.64 R84, c[0x0][0xb10] ;  /* 0x0002c400ff547b82 */ /* 0x000e620000000a00 */
[----:B------:R-:W-:Y:S01]  /*4c60*/  UMOV UR49, URZ ;  /* 0x000000ff00317c82 */ /* 0x000fe20008000000 */
[----:B------:R-:W-:-:S06]  /*4c70*/  UMOV UR51, URZ ;  /* 0x000000ff00337c82 */ /* 0x000fcc0008000000 */
[----:B------:R-:W1:Y:S08]  /*4c80*/  LDC.64 R38, c[0x0][0xb18] ;  /* 0x0002c600ff267b82 */ /* 0x000e700000000a00 */
[----:B------:R-:W1:Y:S08]  /*4c90*/  LDC.64 R36, c[0x0][0xb28] ;  /* 0x0002ca00ff247b82 */ /* 0x000e700000000a00 */
[----:B------:R-:W1:Y:S01]  /*4ca0*/  LDC.64 R82, c[0x0][0x8b0] ;  /* 0x00022c00ff527b82 */ /* 0x000e620000000a00 */
[----:B---3--:R-:W-:-:S07]  /*4cb0*/  IMAD.IADD R46, R0, 0x1, R46 ;  /* 0x00000001002e7824 */ /* 0x008fce00078e022e */
[----:B------:R-:W3:Y:S08]  /*4cc0*/  LDC.64 R80, c[0x0][0x8a8] ;  /* 0x00022a00ff507b82 */ /* 0x000ef00000000a00 */
[----:B--2-4-:R-:W1:Y:S02]  /*4cd0*/  LDC R90, c[0x0][0x374] ;  /* 0x0000dd00ff5a7b82 */ /* 0x014e640000000800 */
.L_x_126:
[----:B------:R-:W-:Y:S02]  /*4ce0*/  LEA R0, R104, UR48, 0x3 ;  /* 0x0000003068007c11 */ /* 0x000fe4000f8e18ff */
[----:B------:R-:W-:Y:S02]  /*4cf0*/  SHF.L.U32 R2, R96, 0x1f, RZ ;  /* 0x0000001f60027819 */ /* 0x000fe400000006ff */
[----:B-1----:R-:W-:Y:S02]  /*4d00*/  LEA R16, R104, UR48, 0x4 ;  /* 0x0000003068107c11 */ /* 0x002fe4000f8e20ff */
[----:B------:R-:W2:Y:S02]  /*4d10*/  SYNCS.PHASECHK.TRANS64.TRYWAIT P0, [R0+URZ+0x90], R2 ;  /* 0x00009002000075a7 */ /* 0x000ea400080011ff */
[----:B--2---:R-:W-:Y:S05]  /*4d20*/  @!P0 BRA `(.L_x_83) ;  /* 0x0000004800bc8947 */ /* 0x004fea0003800000 */
.L_x_174:
[----:B------:R-:W4:Y:S01]  /*4d30*/  LDC.64 R10, c[0x0][0xb10] ;  /* 0x0002c400ff0a7b82 */ /* 0x000f220000000a00 */
[----:B------:R-:W3:Y:S01]  /*4d40*/  LDS.128 R16, [R16+0x120] ;  /* 0x0001200010107984 */ /* 0x000ee20000000c00 */
[----:B-1----:R-:W-:Y:S01]  /*4d50*/  ISETP.NE.AND P1, PT, R41, 0x1, PT ;  /* 0x000000012900780c */ /* 0x002fe20003f25270 */
[----:B--2---:R-:W-:Y:S01]  /*4d60*/  VIADD R0, R0, 0xa0 ;  /* 0x000000a000007836 */ /* 0x004fe20000000000 */
[----:B------:R-:W-:Y:S04]  /*4d70*/  ISETP.GE.AND P0, PT, R40, 0x1, PT ;  /* 0x000000012800780c */ /* 0x000fe80003f06270 */
[----:B------:R-:W1:Y:S01]  /*4d80*/  LDC.64 R8, c[0x0][0xb18] ;  /* 0x0002c600ff087b82 */ /* 0x000e620000000a00 */
[----:B------:R-:W-:Y:S01]  /*4d90*/  PRMT R0, RZ, 0x654, R0 ;  /* 0x00000654ff007816 */ /* 0x000fe20000000000 */
[----:B------:R-:W-:Y:S01]  /*4da0*/  @!PT LDS RZ, [RZ] ;  /* 0x00000000fffff984 */ /* 0x000fe20000000800 */
[----:B------:R-:W-:Y:S01]  /*4db0*/  @!PT LDS RZ, [RZ] ;  /* 0x00000000fffff984 */ /* 0x000fe20000000800 */
[----:B------:R-:W-:Y:S01]  /*4dc0*/  @!PT LDS RZ, [RZ] ;  /* 0x00000000fffff984 */ /* 0x000fe20000000800 */
[----:B------:R-:W-:Y:S01]  /*4dd0*/  @!PT LDS RZ, [RZ] ;  /* 0x00000000fffff984 */ /* 0x000fe20000000800 */
[----:B------:R2:W-:Y:S06]  /*4de0*/  MEMBAR.ALL.CTA ;  /* 0x0000000000007992 */ /* 0x0005ec0000008000 */
[----:B--2---:R-:W2:Y:S01]  /*4df0*/  FENCE.VIEW.ASYNC.S ;  /* 0x00000000000073c6 */ /* 0x004ea20000000000 */
[----:B------:R-:W1:Y:S08]  /*4e00*/  @!P1 LDC R12, c[0x0][0xb20] ;  /* 0x0002c800ff0c9b82 */ /* 0x000e700000000800 */
[----:B------:R-:W1:Y:S01]  /*4e10*/  @!P1 LDC R7, c[0x0][0xb0c] ;  /* 0x0002c300ff079b82 */ /* 0x000e620000000800 */
[----:B--2---:R2:W-:Y:S01]  /*4e20*/  SYNCS.ARRIVE.TRANS64.RED.A1T0 RZ, [R0+URZ], RZ ;  /* 0x000000ff00ff79a7 */ /* 0x0045e200081004ff */
[----:B---3--:R-:W-:Y:S04]  /*4e30*/  LOP3.LUT P4, RZ, R18, 0x1, RZ, 0xc0, !PT ;  /* 0x0000000112ff7812 */ /* 0x008fe8000788c0ff */
[----:B------:R-:W-:Y:S09]  /*4e40*/  P2R R102, PR, RZ, 0x10 ;  /* 0x00000010ff667803 */ /* 0x000ff20000000000 */
[----:B------:R-:W-:Y:S02]  /*4e50*/  @P4 MOV R44, R16 ;  /* 0x00000010002c4202 */ /* 0x000fe40000000f00 */
[----:B------:R-:W-:Y:S01]  /*4e60*/  @P4 LOP3.LUT R43, R17, 0xffff, RZ, 0xc0, !PT ;  /* 0x0000ffff112b4812 */ /* 0x000fe200078ec0ff */
[----:B--2-4-:R-:W-:Y:S06]  /*4e70*/  @!P0 BRA `(.L_x_84) ;  /* 0x0000000000a48947 */ /* 0x014fec0003800000 */
[----:B------:R-:W-:Y:S01]  /*4e80*/  IMAD.HI.U32 R0, R90, R39, RZ ;  /* 0x000000275a007227 */ /* 0x000fe200078e00ff */
[----:B------:R-:W-:Y:S02]  /*4e90*/  ISETP.NE.AND P0, PT, R38, 0x1, PT ;  /* 0x000000012600780c */ /* 0x000fe40003f05270 */
[----:B------:R-:W-:Y:S01]  /*4ea0*/  ISETP.NE.AND P2, PT, R40, 0x1, PT ;  /* 0x000000012800780c */ /* 0x000fe20003f45270 */
[----:B------:R-:W-:Y:S01]  /*4eb0*/  IMAD.HI.U32 R4, R91, R84, RZ ;  /* 0x000000545b047227 */ /* 0x000fe200078e00ff */
[----:B------:R-:W-:Y:S02]  /*4ec0*/  SHF.R.U32.HI R0, RZ, R89, R0 ;  /* 0x00000059ff007219 */ /* 0x000fe40000011600 */
[----:B------:R-:W-:Y:S01]  /*4ed0*/  ISETP.NE.AND P3, PT, R42, 0x1, PT ;  /* 0x000000012a00780c */ /* 0x000fe20003f65270 */
[----:B------:R-:W-:Y:S01]  /*4ee0*/  IMAD.HI.U32 R6, R43, R39, RZ ;  /* 0x000000272b067227 */ /* 0x000fe200078e00ff */
[-C--:B------:R-:W-:Y:S02]  /*4ef0*/  SHF.R.U32.HI R4, RZ, R85.reuse, R4 ;  /* 0x00000055ff047219 */ /* 0x080fe40000011604 */
[----:B------:R-:W-:Y:S01]  /*4f00*/  SEL R0, R90, R0, !P0 ;  /* 0x000000005a007207 */ /* 0x000fe20004000000 */
[----:B------:R-:W-:Y:S01]  /*4f10*/  IMAD.HI.U32 R5, R44, R84, RZ ;  /* 0x000000542c057227 */ /* 0x000fe200078e00ff */
[----:B------:R-:W-:Y:S03]  /*4f20*/  SEL R4, R91, R4, !P3 ;  /* 0x000000045b047207 */ /* 0x000fe60005800000 */
[-C--:B------:R-:W-:Y:S01]  /*4f30*/  IMAD.HI.U32 R3, R0, R36.reuse, RZ ;  /* 0x0000002400037227 */ /* 0x080fe200078e00ff */
[----:B------:R-:W-:Y:S03]  /*4f40*/  SHF.R.U32.HI R5, RZ, R85, R5 ;  /* 0x00000055ff057219 */ /* 0x000fe60000011605 */
[----:B------:R-:W-:Y:S01]  /*4f50*/  IMAD.HI.U32 R2, R4, R36, RZ ;  /* 0x0000002404027227 */ /* 0x000fe200078e00ff */
[----:B------:R-:W-:Y:S02]  /*4f60*/  @P2 SHF.R.U32.HI R0, RZ, R37, R3 ;  /* 0x00000025ff002219 */ /* 0x000fe40000011603 */
[----:B------:R-:W-:Y:S02]  /*4f70*/  SHF.R.U32.HI R3, RZ, R89, R6 ;  /* 0x00000059ff037219 */ /* 0x000fe40000011606 */
[----:B------:R-:W-:Y:S01]  /*4f80*/  @P2 SHF.R.U32.HI R4, RZ, R37, R2 ;  /* 0x00000025ff042219 */ /* 0x000fe20000011602 */
[----:B------:R-:W-:Y:S01]  /*4f90*/  IMAD R0, R40, R0, RZ ;  /* 0x0000000028007224 */ /* 0x000fe200078e02ff */
[----:B------:R-:W-:Y:S02]  /*4fa0*/  SEL R3, R43, R3, !P0 ;  /* 0x000000032b037207 */ /* 0x000fe40004000000 */
[----:B------:R-:W-:Y:S01]  /*4fb0*/  SEL R2, R44, R5, !P3 ;  /* 0x000000052c027207 */ /* 0x000fe20005800000 */
[----:B------:R-:W-:Y:S01]  /*4fc0*/  IMAD R5, R40, R4, RZ ;  /* 0x0000000428057224 */ /* 0x000fe200078e02ff */
[C---:B------:R-:W-:Y:S01]  /*4fd0*/  ISETP.GE.AND P0, PT, R3.reuse, R0, PT ;  /* 0x000000000300720c */ /* 0x040fe20003f06270 */
[C---:B------:R-:W-:Y:S03]  /*4fe0*/  IMAD.HI.U32 R0, R3.reuse, R36, RZ ;  /* 0x0000002403007227 */ /* 0x040fe600078e00ff */
[C---:B------:R-:W-:Y:S02]  /*4ff0*/  ISETP.GE.OR P0, PT, R2.reuse, R5, P0 ;  /* 0x000000050200720c */ /* 0x040fe40000706670 */
[----:B------:R-:W-:Y:S04]  /*5000*/  SHF.R.U32.HI R0, RZ, R37, R0 ;  /* 0x00000025ff007219 */ /* 0x000fe80000011600 */
[C---:B------:R-:W-:Y:S05]  /*5010*/  SEL R6, R3.reuse, R0, !P2 ;  /* 0x0000000003067207 */ /* 0x040fea0005000000 */
        /* <DEDUP_REMOVED lines=14> */
[----:B------:R-:W-:Y:S07]  /*5100*/  IMAD R43, R3, R38, R43 ;  /* 0x00000026032b7224 */ /* 0x000fee00078e022b */
.L_x_84:
[----:B-1----:R-:W-:Y:S01]  /*5110*/  @!P1 ISETP.NE.AND P0, PT, R8, 0x1, PT ;  /* 0x000000010800980c */ /* 0x002fe20003f05270 */
[----:B------:R-:W-:Y:S01]  /*5120*/  @!P1 IMAD.HI.U32 R2, R43, R9, RZ ;  /* 0x000000092b029227 */ /* 0x000fe200078e00ff */
[----:B------:R-:W-:Y:S01]  /*5130*/  R2UR UR42, R15 ;  /* 0x000000000f2a72ca */ /* 0x000fe200000e0000 */
[----:B------:R-:W-:Y:S01]  /*5140*/  BSSY.RECONVERGENT B6, `(.L_x_85) ;  /* 0x0000031000067945 */ /* 0x000fe20003800200 */
[----:B------:R-:W-:Y:S01]  /*5150*/  R2UR UR41, R14 ;  /* 0x000000000e2972ca */ /* 0x000fe200000e0000 */
[----:B------:R-:W-:Y:S01]  /*5160*/  @!P1 IMAD.HI.U32 R0, R44, R10, RZ ;  /* 0x0000000a2c009227 */ /* 0x000fe200078e00ff */
[----:B------:R-:W-:Y:S02]  /*5170*/  @!P1 SHF.R.U32.HI R2, RZ, R12, R2 ;  /* 0x0000000cff029219 */ /* 0x000fe40000011602 */
[----:B------:R-:W-:Y:S01]  /*5180*/  @!P1 ISETP.NE.AND P2, PT, R7, 0x1, PT ;  /* 0x000000010700980c */ /* 0x000fe20003f45270 */
[----:B------:R-:W-:Y:S01]  /*5190*/  VIADD R104, R104, 0x1 ;  /* 0x0000000168687836 */ /* 0x000fe20000000000 */
[----:B------:R-:W-:Y:S02]  /*51a0*/  @!P1 SEL R2, R43, R2, !P0 ;  /* 0x000000022b029207 */ /* 0x000fe40004000000 */
[----:B------:R-:W-:Y:S02]  /*51b0*/  @!P1 SHF.R.U32.HI R0, RZ, R11, R0 ;  /* 0x0000000bff009219 */ /* 0x000fe40000011600 */
[----:B------:R-:W-:Y:S01]  /*51c0*/  LOP3.LUT P0, RZ, R94, 0x3f0, RZ, 0xc0, !PT ;  /* 0x000003f05eff7812 */ /* 0x000fe2000780c0ff */
[----:B------:R-:W-:Y:S01]  /*51d0*/  USHF.L.U32 UR42, UR42, 0x6, URZ ;  /* 0x000000062a2a7899 */ /* 0x000fe200080006ff */
[----:B------:R-:W-:Y:S01]  /*51e0*/  @!P1 SEL R3, R44, R0, !P2 ;  /* 0x000000002c039207 */ /* 0x000fe20005000000 */
[----:B------:R-:W-:Y:S01]  /*51f0*/  USHF.L.U32 UR41, UR41, 0x8, URZ ;  /* 0x0000000829297899 */ /* 0x000fe200080006ff */
[----:B------:R-:W-:Y:S03]  /*5200*/  @P4 SHF.R.U32.HI R95, RZ, 0x10, R17 ;  /* 0x00000010ff5f4819 */ /* 0x000fe60000011611 */
[----:B------:R-:W-:Y:S02]  /*5210*/  @!P1 IMAD.IADD R0, R2, 0x1, -R3 ;  /* 0x0000000102009824 */ /* 0x000fe400078e0a03 */
[----:B------:R-:W-:Y:S02]  /*5220*/  @!P1 IMAD.IADD R2, R3, 0x1, -R2 ;  /* 0x0000000103029824 */ /* 0x000fe400078e0a02 */
[----:B------:R-:W-:Y:S02]  /*5230*/  @!P1 IMAD R44, R0, R7, R44 ;  /* 0x00000007002c9224 */ /* 0x000fe400078e022c */
[----:B------:R-:W-:Y:S01]  /*5240*/  @!P1 IMAD R43, R2, R8, R43 ;  /* 0x00000008022b9224 */ /* 0x000fe200078e022b */
[----:B------:R-:W-:Y:S06]  /*5250*/  @!P0 BRA `(.L_x_86) ;  /* 0x00000000007c8947 */ /* 0x000fec0003800000 */
[----:B------:R-:W1:Y:S01]  /*5260*/  LDCU.64 UR8, c[0x4][0x80] ;  /* 0x01001000ff0877ac */ /* 0x000e620008000a00 */
[----:B------:R-:W-:Y:S01]  /*5270*/  MOV R2, 0x0 ;  /* 0x0000000000027802 */ /* 0x000fe20000000f00 */
[----:B------:R-:W-:Y:S02]  /*5280*/  HFMA2 R12, -RZ, RZ, 0, 5.9604644775390625e-08 ;  /* 0x00000001ff0c7431 */ /* 0x000fe400000001ff */
[----:B------:R-:W-:Y:S01]  /*5290*/  IMAD.MOV.U32 R8, RZ, RZ, 0x70 ;  /* 0x00000070ff087424 */ /* 0x000fe200078e00ff */
[----:B------:R2:W3:Y:S01]  /*52a0*/  LDC.64 R14, c[0x4][R2] ;  /* 0x01000000020e7b82 */ /* 0x0004e20000000a00 */
[----:B------:R-:W4:Y:S01]  /*52b0*/  LDCU.64 UR6, c[0x4][0x88] ;  /* 0x01001100ff0677ac */ /* 0x000f220008000a00 */
[----:B------:R-:W-:Y:S01]  /*52c0*/  IMAD.MOV.U32 R13, RZ, RZ, RZ ;  /* 0x000000ffff0d7224 */ /* 0x000fe200078e00ff */
[----:B------:R-:W2:Y:S01]  /*52d0*/  LDCU.64 UR4, c[0x4][0x8] ;  /* 0x01000100ff0477ac */ /* 0x000ea20008000a00 */
[----:B-1----:R-:W-:Y:S01]  /*52e0*/  MOV R5, UR9 ;  /* 0x0000000900057c02 */ /* 0x002fe20008000f00 */
[----:B------:R-:W-:Y:S01]  /*52f0*/  IMAD.U32 R4, RZ, RZ, UR8 ;  /* 0x00000008ff047e24 */ /* 0x000fe2000f8e00ff */
[----:B----4-:R-:W-:Y:S01]  /*5300*/  MOV R7, UR7 ;  /* 0x0000000700077c02 */ /* 0x010fe20008000f00 */
[----:B------:R-:W-:Y:S01]  /*5310*/  IMAD.U32 R6, RZ, RZ, UR6 ;  /* 0x00000006ff067e24 */ /* 0x000fe2000f8e00ff */
[----:B--2---:R-:W-:Y:S01]  /*5320*/  MOV R11, UR5 ;  /* 0x00000005000b7c02 */ /* 0x004fe20008000f00 */
[----:B------:R-:W-:Y:S02]  /*5330*/  IMAD.U32 R10, RZ, RZ, UR4 ;  /* 0x00000004ff0a7e24 */ /* 0x000fe4000f8e00ff */
[----:B------:R-:W-:Y:S07]  /*5340*/  LEPC R20, `(.L_x_87) ;  /* 0x000000001014794e */ /* 0x000fee0000000000 */
[----:B---3-5:R-:W-:Y:S05]  /*5350*/  CALL.ABS.NOINC R14 ;  /* 0x000000000e007343 */ /* 0x028fea0003c00000 */
.L_x_87:
[----:B------:R-:W1:Y:S01]  /*5360*/  LDCU.64 UR8, c[0x4][0x80] ;  /* 0x01001000ff0877ac */ /* 0x000e620008000a00 */
[----:B------:R-:W2:Y:S01]  /*5370*/  LDC.64 R2, c[0x4][R2] ;  /* 0x0100000002027b82 */ /* 0x000ea20000000a00 */
[----:B------:R-:W-:Y:S02]  /*5380*/  HFMA2 R12, -RZ, RZ, 0, 5.9604644775390625e-08 ;  /* 0x00000001ff0c7431 */ /* 0x000fe400000001ff */
[----:B------:R-:W-:Y:S02]  /*5390*/  IMAD.MOV.U32 R8, RZ, RZ, 0x70 ;  /* 0x00000070ff087424 */ /* 0x000fe400078e00ff */
[----:B------:R-:W-:Y:S01]  /*53a0*/  IMAD.MOV.U32 R13, RZ, RZ, RZ ;  /* 0x000000ffff0d7224 */ /* 0x000fe200078e00ff */
[----:B------:R-:W3:Y:S01]  /*53b0*/  LDCU.64 UR6, c[0x4][0x88] ;  /* 0x01001100ff0677ac */ /* 0x000ee20008000a00 */
[----:B------:R-:W4:Y:S01]  /*53c0*/  LDCU.64 UR4, c[0x4][0x8] ;  /* 0x01000100ff0477ac */ /* 0x000f220008000a00 */
[----:B-1----:R-:W-:Y:S02]  /*53d0*/  MOV R4, UR8 ;  /* 0x0000000800047c02 */ /* 0x002fe40008000f00 */
[----:B------:R-:W-:Y:S02]  /*53e0*/  MOV R5, UR9 ;  /* 0x0000000900057c02 */ /* 0x000fe40008000f00 */
[----:B---3--:R-:W-:Y:S01]  /*53f0*/  MOV R7, UR7 ;  /* 0x0000000700077c02 */ /* 0x008fe20008000f00 */
[----:B------:R-:W-:Y:S01]  /*5400*/  IMAD.U32 R6, RZ, RZ, UR6 ;  /* 0x00000006ff067e24 */ /* 0x000fe2000f8e00ff */
[----:B----4-:R-:W-:Y:S01]  /*5410*/  MOV R11, UR5 ;  /* 0x00000005000b7c02 */ /* 0x010fe20008000f00 */
[----:B------:R-:W-:Y:S02]  /*5420*/  IMAD.U32 R10, RZ, RZ, UR4 ;  /* 0x00000004ff0a7e24 */ /* 0x000fe4000f8e00ff */
[----:B------:R-:W-:Y:S07]  /*5430*/  LEPC R20, `(.L_x_86) ;  /* 0x000000001014794e */ /* 0x000fee0000000000 */
[----:B--2---:R-:W-:Y:S05]  /*5440*/  CALL.ABS.NOINC R2 ;  /* 0x0000000002007343 */ /* 0x004fea0003c00000 */
.L_x_86:
[----:B------:R-:W-:Y:S05]  /*5450*/  BSYNC.RECONVERGENT B6 ;  /* 0x0000000000067941 */ /* 0x000fea0003800200 */
.L_x_85:
[----:B------:R-:W-:Y:S01]  /*5460*/  ISETP.NE.U32.AND P4, PT, R82, RZ, PT ;  /* 0x000000ff5200720c */ /* 0x000fe20003f85070 */
[----:B------:R-:W-:Y:S01]  /*5470*/  UISETP.NE.AND UP2, UPT, UR50, URZ, UPT ;  /* 0x000000ff3200728c */ /* 0x000fe2000bf45270 */
[----:B------:R-:W-:Y:S01]  /*5480*/  ISETP.NE.U32.AND P2, PT, RZ, UR38, PT ;  /* 0x00000026ff007c0c */ /* 0x000fe2000bf45070 */
[----:B------:R-:W-:Y:S01]  /*5490*/  UISETP.NE.U32.AND UP1, UPT, UR44, URZ, UPT ;  /* 0x000000ff2c00728c */ /* 0x000fe2000bf25070 */
[----:B------:R-:W-:Y:S01]  /*54a0*/  ISETP.NE.AND.EX P4, PT, R83, RZ, PT, P4 ;  /* 0x000000ff5300720c */ /* 0x000fe20003f85340 */
[----:B------:R-:W-:Y:S01]  /*54b0*/  UPLOP3.LUT UP0, UPT, UPT, UPT, UPT, 0x40, 0x4 ;  /* 0x000000000004789c */ /* 0x000fe20003f0e870 */
[----:B------:R-:W-:Y:S01]  /*54c0*/  ISETP.NE.AND.EX P2, PT, RZ, UR39, PT, P2 ;  /* 0x00000027ff007c0c */ /* 0x000fe2000bf45320 */
[----:B------:R-:W-:Y:S01]  /*54d0*/  UISETP.NE.AND.EX UP1, UPT, UR45, URZ, UPT, UP1 ;  /* 0x000000ff2d00728c */ /* 0x000fe2000bf25310 */
[----:B------:R-:W-:Y:S04]  /*54e0*/  PLOP3.LUT P1, PT, PT, PT, UP2, 0x80, 0x8 ;  /* 0x000000000008781c */ /* 0x000fe80003f2f028 */
[----:B------:R-:W-:Y:S06]  /*54f0*/  @UP2 UPLOP3.LUT UP0, UPT, UPT, UPT, UP1, 0x80, 0x8 ;  /* 0x000000000008289c */ /* 0x000fec0003f0f010 */
[----:B------:R-:W-:Y:S01]  /*5500*/  PLOP3.LUT P0, PT, PT, PT, UP0, 0x80, 0x8 ;  /* 0x000000000008781c */ /* 0x000fe20003f0f008 */
[----:B------:R-:W-:Y:S01]  /*5510*/  @!UPT UIADD3 URZ, UPT, UPT, URZ, URZ, URZ ;  /* 0x000000fffffff290 */ /* 0x000fe2000fffe0ff */
[----:B------:R-:W-:Y:S11]  /*5520*/  BRA.U !UP1, `(.L_x_88) ;  /* 0x0000000109387547 */ /* 0x000ff6000b800000 */
[----:B------:R-:W-:Y:S01]  /*5530*/  UISETP.NE.U32.AND UP0, UPT, UR38, URZ, UPT ;  /* 0x000000ff2600728c */ /* 0x000fe2000bf05070 */
[----:B------:R-:W-:Y:S02]  /*5540*/  HFMA2 R0, -RZ, RZ, 0, 5.9604644775390625e-08 ;  /* 0x00000001ff007431 */ /* 0x000fe400000001ff */
[----:B------:R-:W-:Y:S01]  /*5550*/  IMAD.MOV.U32 R88, RZ, RZ, 0x1 ;  /* 0x00000001ff587424 */ /* 0x000fe200078e00ff */
[----:B------:R-:W-:Y:S06]  /*5560*/  UISETP.NE.AND.EX UP0, UPT, UR39, URZ, UPT, UP0 ;  /* 0x000000ff2700728c */ /* 0x000fec000bf05300 */
[----:B------:R-:W-:Y:S05]  /*5570*/  PLOP3.LUT P3, PT, PT, PT, UP0, 0x80, 0x8 ;  /* 0x000000000008781c */ /* 0x000fea0003f6f008 */
[----:B------:R-:W1:Y:S01]  /*5580*/  @UP0 LDCU.64 UR6, c[0x0][0x888] ;  /* 0x00011100ff0607ac */ /* 0x000e620008000a00 */
[----:B------:R-:W-:Y:S07]  /*5590*/  @UP0 UIMAD UR4, UR36, UR44, URZ ;  /* 0x0000002c240402a4 */ /* 0x000fee000f8e02ff */
[----:B------:R-:W-:Y:S01]  /*55a0*/  @!P3 PRMT R88, R0, 0x7610, R88 ;  /* 0x000076100058b816 */ /* 0x000fe20000000058 */
[----:B-1----:R-:W-:Y:S03]  /*55b0*/  @UP0 UIMAD.WIDE UR6, UR4, 0x4, UR6 ;  /* 0x00000004040608a5 */ /* 0x002fe6000f8e0206 */
[----:B------:R-:W1:Y:S03]  /*55c0*/  @!UP0 LDCU UR4, c[0x0][0x880] ;  /* 0x00011000ff0487ac */ /* 0x000e660008000800 */
[----:B------:R-:W-:Y:S01]  /*55d0*/  IMAD.U32 R2, RZ, RZ, UR6 ;  /* 0x00000006ff027e24 */ /* 0x000fe2000f8e00ff */
[----:B------:R-:W-:Y:S05]  /*55e0*/  MOV R3, UR7 ;  /* 0x0000000700037c02 */ /* 0x000fea0008000f00 */
[----:B-----5:R2:W5:Y:S02]  /*55f0*/  @P3 LDG.E R49, desc[UR46][R2.64] ;  /* 0x0000002e02313981 */ /* 0x020564000c1e1900 */
[----:B-12---:R-:W-:Y:S02]  /*5600*/  @!P3 IMAD.U32 R49, RZ, RZ, UR4 ;  /* 0x00000004ff31be24 */ /* 0x006fe4000f8e00ff */
.L_x_88:
[----:B------:R-:W-:Y:S05]  /*5610*/  @!P4 BRA `(.L_x_89) ;  /* 0x000000000020c947 */ /* 0x000fea0003800000 */
[----:B------:R-:W-:Y:S04]  /*5620*/  ISETP.NE.U32.AND P3, PT, R80, RZ, PT ;  /* 0x000000ff5000720c */ /* 0x000fe80003f65070 */
[----:B------:R-:W-:Y:S11]  /*5630*/  ISETP.NE.AND.EX P3, PT, R81, RZ, PT, P3 ;  /* 0x000000ff5100720c */ /* 0x000ff60003f65330 */
[----:B------:R-:W-:Y:S02]  /*5640*/  @!UPT UIADD3 URZ, UPT, UPT, URZ, URZ, URZ ;  /* 0x000000fffffff290 */ /* 0x000fe4000fffe0ff */
[----:B------:R-:W1:Y:S01]  /*5650*/  @P3 LDC.64 R2, c[0x0][0x8a8] ;  /* 0x00022a00ff023b82 */ /* 0x000e620000000a00 */
[----:B------:R-:W-:Y:S04]  /*5660*/  @P3 IMAD R0, R82, UR36, RZ ;  /* 0x0000002452003c24 */ /* 0x000fe8000f8e02ff */
[----:B-1----:R-:W-:Y:S05]  /*5670*/  @P3 IMAD.WIDE R2, R0, 0x4, R2 ;  /* 0x0000000400023825 */ /* 0x002fea00078e0202 */
[----:B-----5:R1:W5:Y:S02]  /*5680*/  @P3 LDG.E R47, desc[UR46][R2.64] ;  /* 0x0000002e022f3981 */ /* 0x020364000c1e1900 */
[----:B-1----:R-:W2:Y:S02]  /*5690*/  @!P3 LDC R47, c[0x0][0x8a0] ;  /* 0x00022800ff2fbb82 */ /* 0x002ea40000000800 */
.L_x_89:
[----:B-----5:R-:W-:Y:S01]  /*56a0*/  FSETP.NEU.AND P3, PT, R49, RZ, PT ;  /* 0x000000ff3100720b */ /* 0x020fe20003f6d000 */
[----:B------:R-:W-:Y:S01]  /*56b0*/  IMAD.SHL.U32 R66, R92, 0x2, RZ ;  /* 0x000000025c427824 */ /* 0x000fe200078e00ff */
[----:B------:R-:W-:Y:S01]  /*56c0*/  SEL R4, RZ, 0xffffffff, P2 ;  /* 0xffffffffff047807 */ /* 0x000fe20001000000 */
[----:B------:R-:W-:Y:S01]  /*56d0*/  BSSY B1, `(.L_x_90) ;  /* 0x0000043000017945 */ /* 0x000fe20003800000 */
[----:B------:R-:W-:Y:S01]  /*56e0*/  @P1 LOP3.LUT P2, RZ, R88, 0xff, RZ, 0xc0, !PT ;  /* 0x000000ff58ff1812 */ /* 0x000fe2000784c0ff */
[----:B------:R-:W-:Y:S01]  /*56f0*/  VIADD R107, R66, UR48 ;  /* 0x00000030426b7c36 */ /* 0x000fe20008000000 */
[----:B------:R-:W-:Y:S01]  /*5700*/  @P1 SEL R0, RZ, 0xffffffff, P3 ;  /* 0xffffffffff001807 */ /* 0x000fe20001800000 */
[----:B------:R-:W-:Y:S01]  /*5710*/  IMAD.MOV.U32 R67, RZ, RZ, 0x1 ;  /* 0x00000001ff437424 */ /* 0x000fe200078e00ff */
[----:B------:R-:W-:Y:S01]  /*5720*/  LOP3.LUT R98, R98, 0x1, RZ, 0x3c, !PT ;  /* 0x0000000162627812 */ /* 0x000fe200078e3cff */
[----:B------:R-:W-:Y:S01]  /*5730*/  IMAD.MOV.U32 R65, RZ, RZ, RZ ;  /* 0x000000ffff417224 */ /* 0x000fe200078e00ff */
[----:B------:R-:W-:Y:S02]  /*5740*/  @P0 SEL R0, R4, R0, !P2 ;  /* 0x0000000004000207 */ /* 0x000fe40005000000 */
[----:B------:R-:W-:Y:S02]  /*5750*/  CS2R R78, SRZ ;  /* 0x00000000004e7805 */ /* 0x000fe4000001ff00 */
[----:B------:R-:W-:Y:S02]  /*5760*/  LEA R64, R45, UR48, 0x3 ;  /* 0x000000302d407c11 */ /* 0x000fe4000f8e18ff */
[----:B------:R-:W-:Y:S02]  /*5770*/  CS2R R76, SRZ ;  /* 0x00000000004c7805 */ /* 0x000fe4000001ff00 */
[----:B------:R-:W-:Y:S02]  /*5780*/  @P1 LOP3.LUT R0, R0, 0x1, RZ, 0xc0, !PT ;  /* 0x0000000100001812 */ /* 0x000fe400078ec0ff */
[----:B------:R-:W-:Y:S02]  /*5790*/  CS2R R70, SRZ ;  /* 0x0000000000467805 */ /* 0x000fe4000001ff00 */
[----:B------:R-:W-:Y:S02]  /*57a0*/  SHF.L.U32 R2, R97, 0x1f, RZ ;  /* 0x0000001f61027819 */ /* 0x000fe400000006ff */
[----:B------:R-:W-:Y:S02]  /*57b0*/  CS2R R68, SRZ ;  /* 0x0000000000447805 */ /* 0x000fe4000001ff00 */
[----:B------:R-:W-:Y:S02]  /*57c0*/  ISETP.NE.U32.OR P6, PT, R0, 0x1, !P1 ;  /* 0x000000010000780c */ /* 0x000fe40004fc5470 */
[----:B------:R-:W-:Y:S02]  /*57d0*/  CS2R R62, SRZ ;  /* 0x00000000003e7805 */ /* 0x000fe4000001ff00 */
[----:B------:R-:W-:Y:S02]  /*57e0*/  PLOP3.LUT P2, PT, PT, PT, UP1, 0x80, 0x8 ;  /* 0x000000000008781c */ /* 0x000fe40003f4f018 */
[----:B------:R-:W-:Y:S02]  /*57f0*/  CS2R R60, SRZ ;  /* 0x00000000003c7805 */ /* 0x000fe4000001ff00 */
[----:B------:R-:W-:Y:S02]  /*5800*/  LEA.HI R48, R45, R45, RZ, 0x1 ;  /* 0x0000002d2d307211 */ /* 0x000fe400078f08ff */
[----:B------:R-:W-:Y:S02]  /*5810*/  CS2R R58, SRZ ;  /* 0x00000000003a7805 */ /* 0x000fe4000001ff00 */
[----:B------:R-:W-:Y:S02]  /*5820*/  LOP3.LUT P4, R103, R88, 0xff, RZ, 0xc0, !PT ;  /* 0x000000ff58677812 */ /* 0x000fe4000788c0ff */
[----:B------:R-:W-:Y:S02]  /*5830*/  CS2R R56, SRZ ;  /* 0x0000000000387805 */ /* 0x000fe4000001ff00 */
[----:B------:R-:W-:Y:S01]  /*5840*/  SEL R3, RZ, 0xffffffff, P3 ;  /* 0xffffffffff037807 */ /* 0x000fe20001800000 */
[----:B------:R-:W-:Y:S01]  /*5850*/  VIADD R108, R107, 0x400 ;  /* 0x000004006b6c7836 */ /* 0x000fe20000000000 */
[----:B------:R-:W-:Y:S01]  /*5860*/  P2R R105, PR, RZ, 0x40 ;  /* 0x00000040ff697803 */ /* 0x000fe20000000000 */
[----:B------:R-:W-:Y:S01]  /*5870*/  IMAD.IADD R106, R99, 0x1, R107 ;  /* 0x00000001636a7824 */ /* 0x000fe200078e026b */
[----:B------:R-:W-:Y:S02]  /*5880*/  @P6 SHF.L.U32 R0, R98, 0x1f, RZ ;  /* 0x0000001f62006819 */ /* 0x000fe400000006ff */
[----:B------:R-:W-:Y:S02]  /*5890*/  @P2 SEL R3, R4, R3, !P4 ;  /* 0x0000000304032207 */ /* 0x000fe40006000000 */
[----:B------:R1:W3:Y:S02]  /*58a0*/  @P6 SYNCS.PHASECHK.TRANS64.TRYWAIT P1, [UR48+0x40], R0 ;  /* 0x00004000ff0065a7 */ /* 0x0002e40008021130 */
[----:B------:R-:W-:Y:S04]  /*58b0*/  LOP3.LUT R3, R3, 0x1, RZ, 0xc0, !PT ;  /* 0x0000000103037812 */ /* 0x000fe800078ec0ff */
[----:B------:R-:W-:Y:S04]  /*58c0*/  ISETP.NE.U32.AND P5, PT, R3, 0x1, PT ;  /* 0x000000010300780c */ /* 0x000fe80003fa5070 */
[----:B------:R-:W-:Y:S01]  /*58d0*/  P2R R72, PR, RZ, 0x20 ;  /* 0x00000020ff487803 */ /* 0x000fe20000000000 */
[----:B------:R4:W2:Y:S01]  /*58e0*/  SYNCS.PHASECHK.TRANS64.TRYWAIT P0, [R64+URZ+0xb0], R2 ;  /* 0x0000b002400075a7 */ /* 0x0008a200080011ff */
[C---:B-1----:R-:W-:Y:S01]  /*58f0*/  IMAD.SHL.U32 R0, R48.reuse, 0x80, RZ ;  /* 0x0000008030007824 */ /* 0x042fe200078e00ff */
[----:B------:R-:W-:Y:S04]  /*5900*/  LOP3.LUT R48, R48, 0xffe, RZ, 0xc0, !PT ;  /* 0x00000ffe30307812 */ /* 0x000fe800078ec0ff */
[----:B------:R-:W-:Y:S01]  /*5910*/  LOP3.LUT R0, R0, 0xffffff00, RZ, 0xc0, !PT ;  /* 0xffffff0000007812 */ /* 0x000fe200078ec0ff */
[----:B------:R-:W-:Y:S04]  /*5920*/  IMAD.IADD R48, R45, 0x1, -R48 ;  /* 0x000000012d307824 */ /* 0x000fe800078e0a30 */
[----:B------:R-:W-:Y:S04]  /*5930*/  IMAD.IADD R0, R46, 0x1, R0 ;  /* 0x000000012e007824 */ /* 0x000fe800078e0200 */
[----:B------:R-:W-:Y:S01]  /*5940*/  IMAD R48, R48, 0x100000, R0 ;  /* 0x0010000030307824 */ /* 0x000fe200078e0200 */
[----:B---3--:R-:W-:Y:S01]  /*5950*/  @P6 SEL R67, RZ, 0x1, !P1 ;  /* 0x00000001ff436807 */ /* 0x008fe20004800000 */
[----:B----4-:R-:W-:Y:S06]  /*5960*/  @!P6 BRA `(.L_x_91) ;  /* 0x000000000064e947 */ /* 0x010fec0003800000 */
[----:B------:R-:W-:Y:S01]  /*5970*/  @P5 IMAD R5, R100, 0x2, R108 ;  /* 0x0000000264055824 */ /* 0x000fe200078e026c */
[----:B------:R-:W-:Y:S01]  /*5980*/  ISETP.NE.AND P1, PT, R67, RZ, PT ;  /* 0x000000ff4300720c */ /* 0x000fe20003f25270 */
[----:B------:R-:W-:Y:S01]  /*5990*/  IMAD.MOV.U32 R78, RZ, RZ, RZ ;  /* 0x000000ffff4e7224 */ /* 0x000fe200078e00ff */
[----:B------:R-:W-:Y:S01]  /*59a0*/  BSSY B0, `(.L_x_92) ;  /* 0x000000d000007945 */ /* 0x000fe20003800000 */
[----:B------:R-:W-:Y:S01]  /*59b0*/  @P5 IMAD.IADD R4, R99, 0x1, R5 ;  /* 0x0000000163045824 */ /* 0x000fe200078e0205 */
[----:B------:R-:W-:Y:S02]  /*59c0*/  CS2R R70, SRZ ;  /* 0x0000000000467805 */ /* 0x000fe4000001ff00 */
[----:B------:R-:W-:Y:S02]  /*59d0*/  CS2R R68, SRZ ;  /* 0x0000000000447805 */ /* 0x000fe4000001ff00 */
[----:B------:R-:W-:Y:S02]  /*59e0*/  CS2R R76, SRZ ;  /* 0x00000000004c7805 */ /* 0x000fe4000001ff00 */
[----:B------:R-:W-:Y:S02]  /*59f0*/  CS2R R58, SRZ ;  /* 0x00000000003a7805 */ /* 0x000fe4000001ff00 */
[----:B------:R-:W-:Y:S02]  /*5a00*/  CS2R R56, SRZ ;  /* 0x0000000000387805 */ /* 0x000fe4000001ff00 */
[----:B------:R-:W-:Y:S02]  /*5a10*/  CS2R R62, SRZ ;  /* 0x00000000003e7805 */ /* 0x000fe4000001ff00 */
[----:B------:R-:W-:Y:S01]  /*5a20*/  CS2R R60, SRZ ;  /* 0x00000000003c7805 */ /* 0x000fe2000001ff00 */
[----:B------:R-:W-:Y:S06]  /*5a30*/  @P1 BRA `(.L_x_93) ;  /* 0x00000000000c1947 */ /* 0x000fec0003800000 */
[----:B------:R-:W-:Y:S04]  /*5a40*/  SHF.L.U32 R3, R98, 0x1f, RZ ;  /* 0x0000001f62037819 */ /* 0x000fe800000006ff */
[----:B------:R-:W1:Y:S02]  /*5a50*/  SYNCS.PHASECHK.TRANS64.TRYWAIT P1, [UR48+0x40], R3 ;  /* 0x00004003ff0075a7 */ /* 0x000e640008021130 */
[----:B-1----:R-:W-:Y:S05]  /*5a60*/  @!P1 BRA `(.L_x_94) ;  /* 0x0000003c00809947 */ /* 0x002fea0003800000 */
.L_x_93:
[----:B------:R-:W-:Y:S05]  /*5a70*/  BSYNC B0 ;  /* 0x0000000000007941 */ /* 0x000fea0003800000 */
.L_x_92:
[----:B------:R-:W-:Y:S01]  /*5a80*/  ISETP.NE.AND P1, PT, R72, RZ, PT ;  /* 0x000000ff4800720c */ /* 0x000fe20003f25270 */
[----:B------:R-:W-:Y:S11]  /*5a90*/  HFMA2 R65, -RZ, RZ, 0, 5.9604644775390625e-08 ;  /* 0x00000001ff417431 */ /* 0x000ff600000001ff */
[----:B------:R-:W-:Y:S01]  /*5aa0*/  @!UPT UIADD3 URZ, UPT, UPT, URZ, URZ, URZ ;  /* 0x000000fffffff290 */ /* 0x000fe2000fffe0ff */
[----:B------:R-:W-:Y:S05]  /*5ab0*/  @P1 WARPSYNC.ALL ;  /* 0x0000000000001948 */ /* 0x000fea0003800000 */
[----:B------:R3:W4:Y:S04]  /*5ac0*/  @P1 LDSM.16.M88.4 R68, [R5] ;  /* 0x000000000544183b */ /* 0x0007280000000200 */
[----:B------:R3:W1:Y:S04]  /*5ad0*/  @P1 LDSM.16.M88.4 R76, [R4] ;  /* 0x00000000044c183b */ /* 0x0006680000000200 */
[----:B------:R3:W1:Y:S04]  /*5ae0*/  @P1 LDSM.16.M88.4 R56, [R66+UR48+0x400] ;  /* 0x000400304238183b */ /* 0x0006680008000200 */
[----:B------:R3:W1:Y:S02]  /*5af0*/  @P1 LDSM.16.M88.4 R60, [R106+0x400] ;  /* 0x000400006a3c183b */ /* 0x0006640000000200 */
.L_x_91:
[----:B------:R-:W-:Y:S05]  /*5b00*/  BSYNC B1 ;  /* 0x0000000000017941 */ /* 0x000fea0003800000 */
.L_x_90:
[----:B-1----:R-:W-:Y:S04]  /*5b10*/  SHF.R.U32.HI R0, RZ, 0x15, R48 ;  /* 0x00000015ff007819 */ /* 0x002fe80000011630 */
[----:B------:R-:W-:Y:S01]  /*5b20*/  LOP3.LUT P1, RZ, R0, 0x3, R93, 0x48, !PT ;  /* 0x0000000300ff7812 */ /* 0x000fe2000782485d */
[----:B------:R-:W-:Y:S01]  /*5b30*/  @!UPT UIADD3 URZ, UPT, UPT, URZ, URZ, URZ ;  /* 0x000000fffffff290 */ /* 0x000fe2000fffe0ff */
[----:B--2---:R-:W-:Y:S11]  /*5b40*/  @P0 BRA `(.L_x_95) ;  /* 0x0000000000080947 */ /* 0x004ff60003800000 */
[----:B------:R-:W1:Y:S02]  /*5b50*/  SYNCS.PHASECHK.TRANS64.TRYWAIT P0, [R64+URZ+0xb0], R2 ;  /* 0x0000b002400075a7 */ /* 0x000e6400080011ff */
[----:B-1----:R-:W-:Y:S05]  /*5b60*/  @!P0 BRA `(.L_x_96) ;  /* 0x0000003c00588947 */ /* 0x002fea0003800000 */
.L_x_95:
[----:B------:R-:W-:Y:S05]  /*5b70*/  @!P1 BRA `(.L_x_97) ;  /* 0x0000000000409947 */ /* 0x000fea0003800000 */
[----:B------:R-:W3:Y:S01]  /*5b80*/  LDCU.64 UR8, c[0x4][0x70] ;  /* 0x01000e00ff0877ac */ /* 0x000ee20008000a00 */
[----:B------:R-:W-:Y:S01]  /*5b90*/  MOV R3, 0x0 ;  /* 0x0000000000037802 */ /* 0x000fe20000000f00 */
[----:B------:R-:W-:Y:S02]  /*5ba0*/  HFMA2 R12, -RZ, RZ, 0, 5.9604644775390625e-08 ;  /* 0x00000001ff0c7431 */ /* 0x000fe400000001ff */
[----:B------:R-:W-:Y:S02]  /*5bb0*/  IMAD.MOV.U32 R8, RZ, RZ, 0x192 ;  /* 0x00000192ff087424 */ /* 0x000fe400078e00ff */
[----:B------:R-:W-:Y:S01]  /*5bc0*/  IMAD.MOV.U32 R13, RZ, RZ, RZ ;  /* 0x000000ffff0d7224 */ /* 0x000fe200078e00ff */
[----:B------:R-:W2:Y:S01]  /*5bd0*/  LDCU.64 UR6, c[0x4][0x78] ;  /* 0x01000f00ff0677ac */ /* 0x000ea20008000a00 */
[----:B-1----:R-:W1:Y:S01]  /*5be0*/  LDC.64 R2, c[0x4][R3] ;  /* 0x0100000003027b82 */ /* 0x002e620000000a00 */
[----:B------:R-:W5:Y:S01]  /*5bf0*/  LDCU.64 UR4, c[0x4][0x10] ;  /* 0x01000200ff0477ac */ /* 0x000f620008000a00 */
[----:B---3--:R-:W-:Y:S01]  /*5c00*/  MOV R5, UR9 ;  /* 0x0000000900057c02 */ /* 0x008fe20008000f00 */
[----:B------:R-:W-:Y:S01]  /*5c10*/  IMAD.U32 R4, RZ, RZ, UR8 ;  /* 0x00000008ff047e24 */ /* 0x000fe2000f8e00ff */
[----:B--2---:R-:W-:Y:S01]  /*5c20*/  MOV R7, UR7 ;  /* 0x0000000700077c02 */ /* 0x004fe20008000f00 */
[----:B------:R-:W-:Y:S01]  /*5c30*/  IMAD.U32 R6, RZ, RZ, UR6 ;  /* 0x00000006ff067e24 */ /* 0x000fe2000f8e00ff */
[----:B-----5:R-:W-:Y:S01]  /*5c40*/  MOV R11, UR5 ;  /* 0x00000005000b7c02 */ /* 0x020fe20008000f00 */
[----:B------:R-:W-:Y:S02]  /*5c50*/  IMAD.U32 R10, RZ, RZ, UR4 ;  /* 0x00000004ff0a7e24 */ /* 0x000fe4000f8e00ff */
[----:B------:R-:W-:Y:S07]  /*5c60*/  LEPC R20, `(.L_x_97) ;  /* 0x000000001014794e */ /* 0x000fee0000000000 */
[----:B-1--4-:R-:W-:Y:S05]  /*5c70*/  CALL.ABS.NOINC R2 ;  /* 0x0000000002007343 */ /* 0x012fea0003c00000 */
.L_x_97:
[----:B------:R-:W-:Y:S01]  /*5c80*/  SHF.L.U32 R50, R56, 0x10, RZ ;  /* 0x0000001038327819 */ /* 0x000fe200000006ff */
[----:B------:R-:W-:Y:S05]  /*5c90*/  WARPSYNC.ALL ;  /* 0x0000000000007948 */ /* 0x000fea0003800000 */
[----:B------:R-:W-:Y:S01]  /*5ca0*/  R2UR UR4, R48 ;  /* 0x00000000300472ca */ /* 0x000fe200000e0000 */
[----:B------:R-:W-:Y:S01]  /*5cb0*/  BSSY.RECONVERGENT B0, `(.L_x_98) ;  /* 0x000008b000007945 */ /* 0x000fe20003800200 */
[----:B------:R-:W-:Y:S02]  /*5cc0*/  LOP3.LUT R51, R56, 0xffff0000, RZ, 0xc0, !PT ;  /* 0xffff000038337812 */ /* 0x000fe400078ec0ff */
[----:B------:R-:W-:Y:S02]  /*5cd0*/  SHF.L.U32 R52, R57, 0x10, RZ ;  /* 0x0000001039347819 */ /* 0x000fe400000006ff */
[----:B------:R-:W-:Y:S02]  /*5ce0*/  SHF.L.U32 R73, R100, 0x1, RZ ;  /* 0x0000000164497819 */ /* 0x000fe400000006ff */
[----:B------:R-:W-:Y:S02]  /*5cf0*/  ISETP.NE.AND P0, PT, R101, RZ, PT ;  /* 0x000000ff6500720c */ /* 0x000fe40003f05270 */
[----:B------:R-:W-:Y:S03]  /*5d00*/  IADD3 R108, PT, PT, R108, R73, RZ ;  /* 0x000000496c6c7210 */ /* 0x000fe60007ffe0ff */
[----:B---3--:R-:W2:Y:S01]  /*5d10*/  LDTM.16dp256bit.x8 R4, tmem[UR4] ;  /* 0x00000004000479ee */ /* 0x008ea200081a0000 */
[----:B------:R-:W-:Y:S01]  /*5d20*/  IADD3 R109, PT, PT, R99, R108, RZ ;  /* 0x0000006c636d7210 */ /* 0x000fe20007ffe0ff */
[C---:B--2---:R-:W-:Y:S01]  /*5d30*/  FMUL R0, R47.reuse, R4 ;  /* 0x000000042f007220 */ /* 0x044fe20000400000 */
[C---:B-1----:R-:W-:Y:S01]  /*5d40*/  FMUL R2, R47.reuse, R5 ;  /* 0x000000052f027220 */ /* 0x042fe20000400000 */
[C---:B------:R-:W-:Y:S01]  /*5d50*/  FMUL R4, R47.reuse, R8 ;  /* 0x000000082f047220 */ /* 0x040fe20000400000 */
[C---:B------:R-:W-:Y:S01]  /*5d60*/  FMUL R3, R47.reuse, R6 ;  /* 0x000000062f037220 */ /* 0x040fe20000400000 */
[C---:B------:R-:W-:Y:S01]  /*5d70*/  FMUL R5, R47.reuse, R9 ;  /* 0x000000092f057220 */ /* 0x040fe20000400000 */
[C---:B------:R-:W-:Y:S01]  /*5d80*/  FMUL R8, R47.reuse, R12 ;  /* 0x0000000c2f087220 */ /* 0x040fe20000400000 */
[C---:B------:R-:W-:Y:S01]  /*5d90*/  FMUL R6, R47.reuse, R10 ;  /* 0x0000000a2f067220 */ /* 0x040fe20000400000 */
[C---:B------:R-:W-:Y:S01]  /*5da0*/  FMUL R9, R47.reuse, R13 ;  /* 0x0000000d2f097220 */ /* 0x040fe20000400000 */
[----:B------:R-:W-:Y:S01]  /*5db0*/  FMUL R12, R47, R16 ;  /* 0x000000102f0c7220 */ /* 0x000fe20000400000 */
[----:B------:R-:W-:Y:S01]  /*5dc0*/  FFMA R0, R49, R50, R0 ;  /* 0x0000003231007223 */ /* 0x000fe20000000000 */
[C---:B------:R-:W-:Y:S01]  /*5dd0*/  FMUL R10, R47.reuse, R14 ;  /* 0x0000000e2f0a7220 */ /* 0x040fe20000400000 */
[C---:B------:R-:W-:Y:S01]  /*5de0*/  FMUL R13, R47.reuse, R17 ;  /* 0x000000112f0d7220 */ /* 0x040fe20000400000 */
[----:B------:R-:W-:Y:S01]  /*5df0*/  FMUL R16, R47, R20 ;  /* 0x000000142f107220 */ /* 0x000fe20000400000 */
[----:B------:R-:W-:Y:S01]  /*5e00*/  FFMA R2, R49, R51, R2 ;  /* 0x0000003331027223 */ /* 0x000fe20000000002 */
[C---:B------:R-:W-:Y:S01]  /*5e10*/  FMUL R14, R47.reuse, R18 ;  /* 0x000000122f0e7220 */ /* 0x040fe20000400000 */
[C---:B------:R-:W-:Y:S01]  /*5e20*/  FMUL R17, R47.reuse, R21 ;  /* 0x000000152f117220 */ /* 0x040fe20000400000 */
[C---:B------:R-:W-:Y:S01]  /*5e30*/  FMUL R20, R47.reuse, R24 ;  /* 0x000000182f147220 */ /* 0x040fe20000400000 */
[C---:B------:R-:W-:Y:S01]  /*5e40*/  FMUL R18, R47.reuse, R22 ;  /* 0x000000162f127220 */ /* 0x040fe20000400000 */
[C---:B------:R-:W-:Y:S01]  /*5e50*/  FMUL R21, R47.reuse, R25 ;  /* 0x000000192f157220 */ /* 0x040fe20000400000 */
[C---:B------:R-:W-:Y:S01]  /*5e60*/  FMUL R24, R47.reuse, R28 ;  /* 0x0000001c2f187220 */ /* 0x040fe20000400000 */
[C---:B------:R-:W-:Y:S01]  /*5e70*/  FMUL R22, R47.reuse, R26 ;  /* 0x0000001a2f167220 */ /* 0x040fe20000400000 */
[C---:B------:R-:W-:Y:S01]  /*5e80*/  FMUL R25, R47.reuse, R29 ;  /* 0x0000001d2f197220 */ /* 0x040fe20000400000 */
[----:B------:R-:W-:Y:S01]  /*5e90*/  FMUL R28, R47, R32 ;  /* 0x000000202f1c7220 */ /* 0x000fe20000400000 */
[----:B------:R-:W-:Y:S01]  /*5ea0*/  LOP3.LUT R32, R57, 0xffff0000, RZ, 0xc0, !PT ;  /* 0xffff000039207812 */ /* 0x000fe200078ec0ff */
[C---:B------:R-:W-:Y:S01]  /*5eb0*/  FMUL R26, R47.reuse, R30 ;  /* 0x0000001e2f1a7220 */ /* 0x040fe20000400000 */
[----:B------:R-:W-:Y:S01]  /*5ec0*/  FMUL R29, R47, R33 ;  /* 0x000000212f1d7220 */ /* 0x000fe20000400000 */
[----:B------:R-:W-:Y:S01]  /*5ed0*/  SHF.L.U32 R33, R58, 0x10, RZ ;  /* 0x000000103a217819 */ /* 0x000fe200000006ff */
[----:B------:R-:W-:Y:S01]  /*5ee0*/  FFMA R3, R49, R52, R3 ;  /* 0x0000003431037223 */ /* 0x000fe20000000003 */
[----:B------:R-:W-:Y:S01]  /*5ef0*/  F2FP.BF16.F32.PACK_AB R52, R2, R0 ;  /* 0x000000000234723e */ /* 0x000fe200000010ff */
[----:B------:R-:W-:Y:S01]  /*5f00*/  FMUL R7, R47, R7 ;  /* 0x000000072f077220 */ /* 0x000fe20000400000 */
[----:B------:R-:W-:Y:S01]  /*5f10*/  SHF.L.U32 R0, R59, 0x10, RZ ;  /* 0x000000103b007819 */ /* 0x000fe200000006ff */
[----:B------:R-:W-:Y:S01]  /*5f20*/  FMUL R30, R47, R34 ;  /* 0x000000222f1e7220 */ /* 0x000fe20000400000 */
[----:B------:R-:W-:Y:S01]  /*5f30*/  LOP3.LUT R34, R58, 0xffff0000, RZ, 0xc0, !PT ;  /* 0xffff00003a227812 */ /* 0x000fe200078ec0ff */
[----:B------:R-:W-:Y:S01]  /*5f40*/  FFMA R7, R49, R32, R7 ;  /* 0x0000002031077223 */ /* 0x000fe20000000007 */
[----:B------:R-:W-:Y:S01]  /*5f50*/  LOP3.LUT R2, R59, 0xffff0000, RZ, 0xc0, !PT ;  /* 0xffff00003b027812 */ /* 0x000fe200078ec0ff */
[----:B------:R-:W-:Y:S01]  /*5f60*/  FFMA R4, R49, R33, R4 ;  /* 0x0000002131047223 */ /* 0x000fe20000000004 */
[----:B------:R-:W-:Y:S01]  /*5f70*/  FMUL R11, R47, R11 ;  /* 0x0000000b2f0b7220 */ /* 0x000fe20000400000 */
[----:B------:R-:W-:Y:S01]  /*5f80*/  FFMA R5, R49, R34, R5 ;  /* 0x0000002231057223 */ /* 0x000fe20000000005 */
[----:B------:R-:W-:Y:S01]  /*5f90*/  F2FP.BF16.F32.PACK_AB R53, R7, R3 ;  /* 0x000000030735723e */ /* 0x000fe200000010ff */
[C---:B------:R-:W-:Y:S01]  /*5fa0*/  FFMA R6, R49.reuse, R0, R6 ;  /* 0x0000000031067223 */ /* 0x040fe20000000006 */
[C---:B------:R-:W-:Y:S01]  /*5fb0*/  SHF.L.U32 R0, R60.reuse, 0x10, RZ ;  /* 0x000000103c007819 */ /* 0x040fe200000006ff */
[----:B------:R-:W-:Y:S01]  /*5fc0*/  FFMA R11, R49, R2, R11 ;  /* 0x00000002310b7223 */ /* 0x000fe2000000000b */
[----:B------:R-:W-:Y:S01]  /*5fd0*/  LOP3.LUT R2, R60, 0xffff0000, RZ, 0xc0, !PT ;  /* 0xffff00003c027812 */ /* 0x000fe200078ec0ff */
[----:B------:R-:W-:Y:S01]  /*5fe0*/  FMUL R15, R47, R15 ;  /* 0x0000000f2f0f7220 */ /* 0x000fe20000400000 */
[----:B------:R-:W-:Y:S01]  /*5ff0*/  SHF.L.U32 R3, R61, 0x10, RZ ;  /* 0x000000103d037819 */ /* 0x000fe200000006ff */
[----:B------:R-:W-:Y:S01]  /*6000*/  FFMA R8, R49, R0, R8 ;  /* 0x0000000031087223 */ /* 0x000fe20000000008 */
[----:B------:R-:W-:Y:S01]  /*6010*/  LOP3.LUT R0, R61, 0xffff0000, RZ, 0xc0, !PT ;  /* 0xffff00003d007812 */ /* 0x000fe200078ec0ff */
[C---:B------:R-:W-:Y:S01]  /*6020*/  FFMA R9, R49.reuse, R2, R9 ;  /* 0x0000000231097223 */ /* 0x040fe20000000009 */
[C---:B------:R-:W-:Y:S01]  /*6030*/  SHF.L.U32 R2, R62.reuse, 0x10, RZ ;  /* 0x000000103e027819 */ /* 0x040fe200000006ff */
[----:B------:R-:W-:Y:S01]  /*6040*/  FFMA R10, R49, R3, R10 ;  /* 0x00000003310a7223 */ /* 0x000fe2000000000a */
[----:B------:R-:W-:Y:S01]  /*6050*/  SHF.L.U32 R3, R63, 0x10, RZ ;  /* 0x000000103f037819 */ /* 0x000fe200000006ff */
[C---:B------:R-:W-:Y:S01]  /*6060*/  FFMA R15, R49.reuse, R0, R15 ;  /* 0x00000000310f7223 */ /* 0x040fe2000000000f */
[----:B------:R-:W-:Y:S01]  /*6070*/  LOP3.LUT R0, R62, 0xffff0000, RZ, 0xc0, !PT ;  /* 0xffff00003e007812 */ /* 0x000fe200078ec0ff */
[----:B------:R-:W-:Y:S01]  /*6080*/  FFMA R12, R49, R2, R12 ;  /* 0x00000002310c7223 */ /* 0x000fe2000000000c */
[C---:B----4-:R-:W-:Y:S01]  /*6090*/  SHF.L.U32 R2, R68.reuse, 0x10, RZ ;  /* 0x0000001044027819 */ /* 0x050fe200000006ff */
[----:B------:R-:W-:Y:S01]  /*60a0*/  FMUL R19, R47, R19 ;  /* 0x000000132f137220 */ /* 0x000fe20000400000 */
[----:B------:R-:W-:Y:S01]  /*60b0*/  F2FP.BF16.F32.PACK_AB R54, R5, R4 ;  /* 0x000000040536723e */ /* 0x000fe200000010ff */
[----:B------:R-:W-:Y:S01]  /*60c0*/  FFMA R13, R49, R0, R13 ;  /* 0x00000000310d7223 */ /* 0x000fe2000000000d */
[----:B------:R-:W-:Y:S01]  /*60d0*/  LOP3.LUT R0, R63, 0xffff0000, RZ, 0xc0, !PT ;  /* 0xffff00003f007812 */ /* 0x000fe200078ec0ff */
[----:B------:R-:W-:Y:S01]  /*60e0*/  FFMA R14, R49, R3, R14 ;  /* 0x00000003310e7223 */ /* 0x000fe2000000000e */
[----:B------:R-:W-:Y:S01]  /*60f0*/  LOP3.LUT R3, R68, 0xffff0000, RZ, 0xc0, !PT ;  /* 0xffff000044037812 */ /* 0x000fe200078ec0ff */
[----:B------:R-:W-:Y:S01]  /*6100*/  FMUL R23, R47, R23 ;  /* 0x000000172f177220 */ /* 0x000fe20000400000 */
[----:B------:R-:W-:Y:S01]  /*6110*/  F2FP.BF16.F32.PACK_AB R55, R11, R6 ;  /* 0x000000060b37723e */ /* 0x000fe200000010ff */
[----:B------:R-:W-:Y:S01]  /*6120*/  FFMA R19, R49, R0, R19 ;  /* 0x0000000031137223 */ /* 0x000fe20000000013 */
[----:B------:R-:W-:Y:S01]  /*6130*/  SHF.L.U32 R0, R69, 0x10, RZ ;  /* 0x0000001045007819 */ /* 0x000fe200000006ff */
[----:B------:R-:W-:Y:S01]  /*6140*/  FFMA R16, R49, R2, R16 ;  /* 0x0000000231107223 */ /* 0x000fe20000000010 */
[----:B------:R-:W-:Y:S01]  /*6150*/  LOP3.LUT R2, R69, 0xffff0000, RZ, 0xc0, !PT ;  /* 0xffff000045027812 */ /* 0x000fe200078ec0ff */
[----:B------:R-:W-:Y:S01]  /*6160*/  FFMA R17, R49, R3, R17 ;  /* 0x0000000331117223 */ /* 0x000fe20000000011 */
[----:B------:R-:W-:Y:S01]  /*6170*/  SHF.L.U32 R3, R71, 0x10, RZ ;  /* 0x0000001047037819 */ /* 0x000fe200000006ff */
        /* <DEDUP_REMOVED lines=15> */
[C---:B------:R-:W-:Y:S01]  /*6270*/  SHF.L.U32 R2, R78.reuse, 0x10, RZ ;  /* 0x000000104e027819 */ /* 0x040fe200000006ff */
[----:B------:R-:W-:Y:S01]  /*6280*/  FMUL R31, R47, R31 ;  /* 0x0000001f2f1f7220 */ /* 0x000fe20000400000 */
[----:B------:R-:W-:Y:S01]  /*6290*/  F2FP.BF16.F32.PACK_AB R8, R9, R8 ;  /* 0x000000080908723e */ /* 0x000fe200000010ff */
[----:B------:R1:W-:Y:S01]  /*62a0*/  STSM.16.M88.4 [R107+0x400], R52 ;  /* 0x000400346b007844 */ /* 0x0003e20000000200 */
        /* <DEDUP_REMOVED lines=8> */
[----:B------:R-:W-:Y:S01]  /*6330*/  LOP3.LUT R0, R79, 0xffff0000, RZ, 0xc0, !PT ;  /* 0xffff00004f007812 */ /* 0x000fe200078ec0ff */
[----:B------:R-:W-:Y:S01]  /*6340*/  FFMA R28, R49, R2, R28 ;  /* 0x00000002311c7223 */ /* 0x000fe2000000001c */
[----:B------:R-:W-:Y:S01]  /*6350*/  F2FP.BF16.F32.PACK_AB R11, R19, R14 ;  /* 0x0000000e130b723e */ /* 0x000fe200000010ff */
[----:B------:R-:W-:Y:S01]  /*6360*/  FFMA R29, R49, R3, R29 ;  /* 0x00000003311d7223 */ /* 0x000fe2000000001d */
[----:B------:R-:W-:Y:S01]  /*6370*/  F2FP.BF16.F32.PACK_AB R16, R17, R16 ;  /* 0x000000101110723e */ /* 0x000fe200000010ff */
[----:B------:R-:W-:Y:S01]  /*6380*/  FFMA R30, R49, R4, R30 ;  /* 0x00000004311e7223 */ /* 0x000fe2000000001e */
[----:B------:R-:W-:Y:S01]  /*6390*/  F2FP.BF16.F32.PACK_AB R17, R23, R18 ;  /* 0x000000121711723e */ /* 0x000fe200000010ff */
[----:B------:R1:W-:Y:S01]  /*63a0*/  STSM.16.M88.4 [R106+0x400], R8 ;  /* 0x000400086a007844 */ /* 0x0003e20000000200 */
[----:B------:R-:W-:Y:S01]  /*63b0*/  FFMA R35, R49, R0, R35 ;  /* 0x0000000031237223 */ /* 0x000fe20000000023 */
[----:B------:R-:W-:Y:S02]  /*63c0*/  F2FP.BF16.F32.PACK_AB R18, R21, R20 ;  /* 0x000000141512723e */ /* 0x000fe400000010ff */
[----:B------:R-:W-:Y:S02]  /*63d0*/  F2FP.BF16.F32.PACK_AB R19, R27, R22 ;  /* 0x000000161b13723e */ /* 0x000fe400000010ff */
[----:B------:R-:W-:Y:S02]  /*63e0*/  F2FP.BF16.F32.PACK_AB R24, R25, R24 ;  /* 0x000000181918723e */ /* 0x000fe400000010ff */
[----:B------:R-:W-:Y:S01]  /*63f0*/  F2FP.BF16.F32.PACK_AB R25, R31, R26 ;  /* 0x0000001a1f19723e */ /* 0x000fe200000010ff */
[----:B------:R1:W-:Y:S01]  /*6400*/  STSM.16.M88.4 [R108], R16 ;  /* 0x000000106c007844 */ /* 0x0003e20000000200 */
[----:B------:R-:W-:Y:S02]  /*6410*/  F2FP.BF16.F32.PACK_AB R26, R29, R28 ;  /* 0x0000001c1d1a723e */ /* 0x000fe400000010ff */
[----:B------:R-:W-:Y:S05]  /*6420*/  F2FP.BF16.F32.PACK_AB R27, R35, R30 ;  /* 0x0000001e231b723e */ /* 0x000fea00000010ff */
[----:B------:R1:W-:Y:S01]  /*6430*/  STSM.16.M88.4 [R109], R24 ;  /* 0x000000186d007844 */ /* 0x0003e20000000200 */
[----:B------:R-:W-:Y:S01]  /*6440*/  @!PT LDS RZ, [RZ] ;  /* 0x00000000fffff984 */ /* 0x000fe20000000800 */
[----:B------:R-:W-:Y:S01]  /*6450*/  @!PT LDS RZ, [RZ] ;  /* 0x00000000fffff984 */ /* 0x000fe20000000800 */
[----:B------:R-:W-:Y:S01]  /*6460*/  @!PT LDS RZ, [RZ] ;  /* 0x00000000fffff984 */ /* 0x000fe20000000800 */
[----:B------:R-:W-:Y:S01]  /*6470*/  @!PT LDS RZ, [RZ] ;  /* 0x00000000fffff984 */ /* 0x000fe20000000800 */
[----:B------:R2:W-:Y:S07]  /*6480*/  MEMBAR.ALL.CTA ;  /* 0x0000000000007992 */ /* 0x0005ee0000008000 */
[----:B--2---:R-:W2:Y:S02]  /*6490*/  FENCE.VIEW.ASYNC.S ;  /* 0x00000000000073c6 */ /* 0x004ea40000000000 */
[----:B--2---:R-:W-:Y:S06]  /*64a0*/  BAR.SYNC.DEFER_BLOCKING 0x1, 0x80 ;  /* 0x0042000000007b1d */ /* 0x004fec0000010000 */
[----:B------:R-:W-:Y:S05]  /*64b0*/  @P0 BRA `(.L_x_99) ;  /* 0x0000000000280947 */ /* 0x000fea0003800000 */
[----:B------:R-:W-:Y:S02]  /*64c0*/  UIADD3 UR4, UPT, UPT, UR48, 0x400, URZ ;  /* 0x0000040030047890 */ /* 0x000fe4000fffe0ff */
[----:B------:R-:W-:Y:S01]  /*64d0*/  UIADD3 UR6, UP0, UPT, UR52, 0x680, URZ ;  /* 0x0000068034067890 */ /* 0x000fe2000ff1e0ff */
[----:B------:R-:W-:Y:S03]  /*64e0*/  UMOV UR43, UR36 ;  /* 0x00000024002b7c82 */ /* 0x000fe60008000000 */
[----:B------:R-:W-:Y:S01]  /*64f0*/  MOV R94, UR4 ;  /* 0x00000004005e7c02 */ /* 0x000fe20008000f00 */
[----:B------:R-:W-:Y:S03]  /*6500*/  UIADD3.X UR7, UPT, UPT, URZ, UR53, URZ, UP0, !UPT ;  /* 0x00000035ff077290 */ /* 0x000fe600087fe4ff */
[----:B------:R-:W-:Y:S11]  /*6510*/  R2UR UR40, R94 ;  /* 0x000000005e2872ca */ /* 0x000ff600000e0000 */
[----:B------:R-:W-:Y:S02]  /*6520*/  @!UPT UIADD3 URZ, UPT, UPT, URZ, URZ, URZ ;  /* 0x000000fffffff290 */ /* 0x000fe4000fffe0ff */
[----:B------:R2:W-:Y:S01]  /*6530*/  UTMASTG.3D [UR40], [UR6] ;  /* 0x00000028060073b5 */ /* 0x0005e20008010000 */
[----:B------:R0:W-:Y:S01]  /*6540*/  UTMACMDFLUSH ;  /* 0x00000000000079b7 */ /* 0x0001e20000000000 */
[----:B--2---:R-:W-:Y:S04]  /*6550*/  DEPBAR.LE SB0, 0x1 ;  /* 0x000080400000791a */ /* 0x004fe80000000000 */
.L_x_99:
[----:B------:R-:W-:Y:S05]  /*6560*/  BSYNC.RECONVERGENT B0 ;  /* 0x0000000000007941 */ /* 0x000fea0003800200 */
.L_x_98:
[----:B------:R-:W-:Y:S01]  /*6570*/  BAR.SYNC.DEFER_BLOCKING 0x1, 0x80 ;  /* 0x0042000000007b1d */ /* 0x000fe20000010000 */
[----:B------:R-:W-:Y:S01]  /*6580*/  ISETP.NE.AND P1, PT, R105, RZ, PT ;  /* 0x000000ff6900720c */ /* 0x000fe20003f25270 */
[----:B------:R-:W-:Y:S01]  /*6590*/  UISETP.NE.AND UP0, UPT, UR49, URZ, UPT ;  /* 0x000000ff3100728c */ /* 0x000fe2000bf05270 */
[----:B------:R-:W-:Y:S11]  /*65a0*/  LEA R2, R65, UR48, 0x3 ;  /* 0x0000003041027c11 */ /* 0x000ff6000f8e18ff */
[----:B------:R-:W-:Y:S01]  /*65b0*/  @P1 SHF.L.U32 R3, R98, 0x1f, RZ ;  /* 0x0000001f62031819 */ /* 0x000fe200000006ff */
[----:B------:R-:W-:Y:S06]  /*65c0*/  BRA.U !UP0, `(.L_x_100) ;  /* 0x0000000108247547 */ /* 0x000fec000b800000 */
[----:B------:R-:W-:Y:S01]  /*65d0*/  IMAD.U32 R4, RZ, RZ, UR51 ;  /* 0x00000033ff047e24 */ /* 0x000fe2000f8e00ff */
[----:B------:R-:W-:Y:S01]  /*65e0*/  MOV R0, UR37 ;  /* 0x0000002500007c02 */ /* 0x000fe20008000f00 */
[----:B------:R-:W-:Y:S03]  /*65f0*/  UIADD3 UR51, UPT, UPT, UR51, 0x1, URZ ;  /* 0x0000000133337890 */ /* 0x000fe6000fffe0ff */
[----:B------:R-:W-:Y:S01]  /*6600*/  @P1 LEA R4, R4, UR48, 0x3 ;  /* 0x0000003004041c11 */ /* 0x000fe2000f8e18ff */
[----:B------:R-:W-:Y:S04]  /*6610*/  UISETP.NE.AND UP0, UPT, UR51, 0x4, UPT ;  /* 0x000000043300788c */ /* 0x000fe8000bf05270 */
[----:B------:R-:W-:Y:S01]  /*6620*/  @P1 VIADD R4, R4, 0x60 ;  /* 0x0000006004041836 */ /* 0x000fe20000000000 */
[----:B------:R-:W-:Y:S04]  /*6630*/  USEL UR51, UR51, URZ, UP0 ;  /* 0x000000ff33337287 */ /* 0x000fe80008000000 */
[----:B------:R-:W-:Y:S04]  /*6640*/  @P1 PRMT R0, R0, 0x654, R4 ;  /* 0x0000065400001816 */ /* 0x000fe80000000004 */
[----:B------:R2:W-:Y:S04]  /*6650*/  @P1 SYNCS.ARRIVE.TRANS64.RED.A1T0 RZ, [R0+URZ], RZ ;  /* 0x000000ff00ff19a7 */ /* 0x0005e800081004ff */
.L_x_100:
[----:B------:R-:W3:Y:S01]  /*6660*/  @P1 SYNCS.PHASECHK.TRANS64.TRYWAIT P0, [R2+URZ+0x40], R3 ;  /* 0x00004003020015a7 */ /* 0x000ee200080011ff */
[----:B------:R-:W-:Y:S01]  /*6670*/  BSSY B1, `(.L_x_101) ;  /* 0x0000017000017945 */ /* 0x000fe20003800000 */
[----:B---3--:R-:W-:Y:S03]  /*6680*/  @P1 SEL R67, RZ, 0x1, !P0 ;  /* 0x00000001ff431807 */ /* 0x008fe60004000000 */
[----:B------:R-:W-:Y:S05]  /*6690*/  @!P1 BRA `(.L_x_102) ;  /* 0x0000000000509947 */ /* 0x000fea0003800000 */
[----:B------:R-:W-:Y:S01]  /*66a0*/  ISETP.NE.AND P1, PT, R72, RZ, PT ;  /* 0x000000ff4800720c */ /* 0x000fe20003f25270 */
[----:B------:R-:W-:Y:S01]  /*66b0*/  BSSY B0, `(.L_x_103) ;  /* 0x000000a000007945 */ /* 0x000fe20003800000 */
[----:B------:R-:W-:Y:S11]  /*66c0*/  ISETP.NE.AND P0, PT, R67, RZ, PT ;  /* 0x000000ff4300720c */ /* 0x000ff60003f05270 */
[----:B------:R-:W-:Y:S04]  /*66d0*/  @P1 IMAD R5, R65, 0x2000, R66 ;  /* 0x0000200041051824 */ /* 0x000fe800078e0242 */
[----:B------:R-:W-:Y:S05]  /*66e0*/  @P1 VIADD R4, R5, UR48 ;  /* 0x0000003005041c36 */ /* 0x000fea0008000000 */
[----:B------:R-:W-:Y:S01]  /*66f0*/  @P1 IADD3 R3, PT, PT, R73, R4, RZ ;  /* 0x0000000449031210 */ /* 0x000fe20007ffe0ff */
[----:B------:R-:W-:Y:S01]  /*6700*/  @P1 IMAD.IADD R4, R99, 0x1, R4 ;  /* 0x0000000163041824 */ /* 0x000fe200078e0204 */
[----:B------:R-:W-:Y:S06]  /*6710*/  @P0 BRA `(.L_x_104) ;  /* 0x00000000000c0947 */ /* 0x000fec0003800000 */
[----:B--2---:R-:W-:Y:S04]  /*6720*/  SHF.L.U32 R0, R98, 0x1f, RZ ;  /* 0x0000001f62007819 */ /* 0x004fe800000006ff */
[----:B------:R-:W2:Y:S02]  /*6730*/  SYNCS.PHASECHK.TRANS64.TRYWAIT P0, [R2+URZ+0x40], R0 ;  /* 0x00004000020075a7 */ /* 0x000ea400080011ff */
[----:B--2---:R-:W-:Y:S05]  /*6740*/  @!P0 BRA `(.L_x_105) ;  /* 0x0000003000748947 */ /* 0x004fea0003800000 */
.L_x_104:
[----:B------:R-:W-:Y:S05]  /*6750*/  BSYNC B0 ;  /* 0x0000000000007941 */ /* 0x000fea0003800000 */
.L_x_103:
[----:B------:R-:W-:Y:S02]  /*6760*/  ISETP.NE.AND P0, PT, R72, RZ, PT ;  /* 0x000000ff4800720c */ /* 0x000fe40003f05270 */
[----:B------:R-:W-:Y:S11]  /*6770*/  IADD3 R65, PT, PT, R65, 0x1, RZ ;  /* 0x0000000141417810 */ /* 0x000ff60007ffe0ff */
[----:B--2---:R-:W-:Y:S01]  /*6780*/  @P0 IMAD.IADD R0, R99, 0x1, R3 ;  /* 0x0000000163000824 */ /* 0x004fe200078e0203 */
[----:B------:R-:W-:Y:S05]  /*6790*/  @P0 WARPSYNC.ALL ;  /* 0x0000000000000948 */ /* 0x000fea0003800000 */
[----:B------:R3:W4:Y:S04]  /*67a0*/  @P0 LDSM.16.M88.4 R56, [R5+UR48+0x400] ;  /* 0x000400300538083b */ /* 0x0007280008000200 */
[----:B------:R3:W2:Y:S04]  /*67b0*/  @P0 LDSM.16.M88.4 R60, [R4+0x400] ;  /* 0x00040000043c083b */ /* 0x0006a80000000200 */
[----:B------:R3:W1:Y:S04]  /*67c0*/  @P0 LDSM.16.M88.4 R68, [R3+0x400] ;  /* 0x000400000344083b */ /* 0x0006680000000200 */
[----:B------:R3:W1:Y:S02]  /*67d0*/  @P0 LDSM.16.M88.4 R76, [R0+0x400] ;  /* 0x00040000004c083b */ /* 0x0006640000000200 */
.L_x_102:
[----:B------:R-:W-:Y:S05]  /*67e0*/  BSYNC B1 ;  /* 0x0000000000017941 */ /* 0x000fea0003800000 */
.L_x_101:
[----:B--23--:R-:W-:Y:S05]  /*67f0*/  VIADD R0, R48, 0x40 ;  /* 0x0000004030007836 */ /* 0x00cfea0000000000 */
[----:B------:R-:W-:Y:S04]  /*6800*/  SHF.R.U32.HI R0, RZ, 0x15, R0 ;  /* 0x00000015ff007819 */ /* 0x000fe80000011600 */
[----:B------:R-:W-:Y:S11]  /*6810*/  LOP3.LUT P0, RZ, R0, 0x3, R93, 0x48, !PT ;  /* 0x0000000300ff7812 */ /* 0x000ff6000780485d */
[----:B------:R-:W-:Y:S02]  /*6820*/  @!UPT UIADD3 URZ, UPT, UPT, URZ, URZ, URZ ;  /* 0x000000fffffff290 */ /* 0x000fe4000fffe0ff */
[----:B------:R-:W-:Y:S05]  /*6830*/  @!P0 BRA `(.L_x_106) ;  /* 0x0000000000408947 */ /* 0x000fea0003800000 */
[----:B------:R-:W2:Y:S01]  /*6840*/  LDCU.64 UR8, c[0x4][0x70] ;  /* 0x01000e00ff0877ac */ /* 0x000ea20008000a00 */
[----:B------:R-:W-:Y:S01]  /*6850*/  MOV R3, 0x0 ;  /* 0x0000000000037802 */ /* 0x000fe20000000f00 */
[----:B------:R-:W-:Y:S02]  /*6860*/  HFMA2 R12, -RZ, RZ, 0, 5.9604644775390625e-08 ;  /* 0x00000001ff0c7431 */ /* 0x000fe400000001ff */
[----:B-1----:R-:W-:Y:S02]  /*6870*/  IMAD.MOV.U32 R8, RZ, RZ, 0x192 ;  /* 0x00000192ff087424 */ /* 0x002fe400078e00ff */
[----:B------:R-:W-:Y:S01]  /*6880*/  IMAD.MOV.U32 R13, RZ, RZ, RZ ;  /* 0x000000ffff0d7224 */ /* 0x000fe200078e00ff */
[----:B------:R-:W1:Y:S01]  /*6890*/  LDCU.64 UR6, c[0x4][0x78] ;  /* 0x01000f00ff0677ac */ /* 0x000e620008000a00 */
[----:B------:R-:W3:Y:S01]  /*68a0*/  LDC.64 R2, c[0x4][R3] ;  /* 0x0100000003027b82 */ /* 0x000ee20000000a00 */
[----:B------:R-:W5:Y:S01]  /*68b0*/  LDCU.64 UR4, c[0x4][0x10] ;  /* 0x01000200ff0477ac */ /* 0x000f620008000a00 */
[----:B--2---:R-:W-:Y:S01]  /*68c0*/  MOV R5, UR9 ;  /* 0x0000000900057c02 */ /* 0x004fe20008000f00 */
[----:B------:R-:W-:Y:S01]  /*68d0*/  IMAD.U32 R4, RZ, RZ, UR8 ;  /* 0x00000008ff047e24 */ /* 0x000fe2000f8e00ff */
[----:B-1----:R-:W-:Y:S01]  /*68e0*/  MOV R7, UR7 ;  /* 0x0000000700077c02 */ /* 0x002fe20008000f00 */
[----:B------:R-:W-:Y:S01]  /*68f0*/  IMAD.U32 R6, RZ, RZ, UR6 ;  /* 0x00000006ff067e24 */ /* 0x000fe2000f8e00ff */
[----:B-----5:R-:W-:Y:S01]  /*6900*/  MOV R11, UR5 ;  /* 0x00000005000b7c02 */ /* 0x020fe20008000f00 */
[----:B------:R-:W-:Y:S02]  /*6910*/  IMAD.U32 R10, RZ, RZ, UR4 ;  /* 0x00000004ff0a7e24 */ /* 0x000fe4000f8e00ff */
[----:B------:R-:W-:Y:S07]  /*6920*/  LEPC R20, `(.L_x_106) ;  /* 0x000000001014794e */ /* 0x000fee0000000000 */
[----:B---34-:R-:W-:Y:S05]  /*6930*/  CALL.ABS.NOINC R2 ;  /* 0x0000000002007343 */ /* 0x018fea0003c00000 */
.L_x_106:
[----:B------:R-:W-:Y:S01]  /*6940*/  ISETP.NE.AND P6, PT, R105, RZ, PT ;  /* 0x000000ff6900720c */ /* 0x000fe20003fc5270 */
[----:B------:R-:W-:Y:S05]  /*6950*/  WARPSYNC.ALL ;  /* 0x0000000000007948 */ /* 0x000fea0003800000 */
[----:B------:R-:W-:Y:S01]  /*6960*/  R2UR UR4, R48 ;  /* 0x00000000300472ca */ /* 0x000fe200000e0000 */
[----:B------:R-:W-:Y:S01]  /*6970*/  BSSY.RECONVERGENT B0, `(.L_x_107) ;  /* 0x000008f000007945 */ /* 0x000fe20003800200 */
[----:B------:R-:W-:Y:S02]  /*6980*/  MOV R50, UR51 ;  /* 0x0000003300327c02 */ /* 0x000fe40008000f00 */
[----:B----4-:R-:W-:Y:S02]  /*6990*/  SHF.L.U32 R3, R56, 0x10, RZ ;  /* 0x0000001038037819 */ /* 0x010fe400000006ff */
[----:B------:R-:W-:Y:S02]  /*69a0*/  MOV R74, UR37 ;  /* 0x00000025004a7c02 */ /* 0x000fe40008000f00 */
[----:B------:R-:W-:Y:S02]  /*69b0*/  @P6 LEA R50, R50, UR48, 0x3 ;  /* 0x0000003032326c11 */ /* 0x000fe4000f8e18ff */
[----:B------:R-:W-:Y:S02]  /*69c0*/  LOP3.LUT R51, R57, 0xffff0000, RZ, 0xc0, !PT ;  /* 0xffff000039337812 */ /* 0x000fe400078ec0ff */
[----:B------:R-:W-:Y:S01]  /*69d0*/  @P6 IADD3 R50, PT, PT, R50, 0x60, RZ ;  /* 0x0000006032326810 */ /* 0x000fe20007ffe0ff */
[----:B-1----:R-:W1:Y:S01]  /*69e0*/  LDTM.16dp256bit.x8 R4, tmem[UR4+0x40] ;  /* 0x00004004000479ee */ /* 0x002e6200081a0000 */
[----:B------:R-:W-:Y:S02]  /*69f0*/  ISETP.NE.AND P0, PT, R101, RZ, PT ;  /* 0x000000ff6500720c */ /* 0x000fe40003f05270 */
[----:B------:R-:W-:Y:S02]  /*6a00*/  @P6 PRMT R74, R74, 0x654, R50 ;  /* 0x000006544a4a6816 */ /* 0x000fe40000000032 */
[----:B------:R-:W-:Y:S01]  /*6a10*/  SHF.L.U32 R50, R57, 0x10, RZ ;  /* 0x0000001039327819 */ /* 0x000fe200000006ff */
[C---:B-1----:R-:W-:Y:S01]  /*6a20*/  FMUL R0, R47.reuse, R4 ;  /* 0x000000042f007220 */ /* 0x042fe20000400000 */
[----:B------:R-:W-:Y:S01]  /*6a30*/  LOP3.LUT R4, R56, 0xffff0000, RZ, 0xc0, !PT ;  /* 0xffff000038047812 */ /* 0x000fe200078ec0ff */
[C---:B------:R-:W-:Y:S01]  /*6a40*/  FMUL R2, R47.reuse, R5 ;  /* 0x000000052f027220 */ /* 0x040fe20000400000 */
[----:B------:R-:W-:Y:S01]  /*6a50*/  FMUL R7, R47, R7 ;  /* 0x000000072f077220 */ /* 0x000fe20000400000 */
[----:B------:R-:W-:Y:S01]  /*6a60*/  FFMA R0, R49, R3, R0 ;  /* 0x0000000331007223 */ /* 0x000fe20000000000 */
[----:B------:R-:W-:Y:S01]  /*6a70*/  FMUL R3, R47, R6 ;  /* 0x000000062f037220 */ /* 0x000fe20000400000 */
[----:B------:R-:W-:Y:S01]  /*6a80*/  FFMA R2, R49, R4, R2 ;  /* 0x0000000431027223 */ /* 0x000fe20000000002 */
[C---:B------:R-:W-:Y:S01]  /*6a90*/  FMUL R4, R47.reuse, R8 ;  /* 0x000000082f047220 */ /* 0x040fe20000400000 */
[C---:B------:R-:W-:Y:S01]  /*6aa0*/  FMUL R8, R47.reuse, R12 ;  /* 0x0000000c2f087220 */ /* 0x040fe20000400000 */
[C---:B------:R-:W-:Y:S01]  /*6ab0*/  FMUL R12, R47.reuse, R16 ;  /* 0x000000102f0c7220 */ /* 0x040fe20000400000 */
[C---:B------:R-:W-:Y:S01]  /*6ac0*/  FMUL R16, R47.reuse, R20 ;  /* 0x000000142f107220 */ /* 0x040fe20000400000 */
[----:B------:R-:W-:Y:S01]  /*6ad0*/  F2FP.BF16.F32.PACK_AB R52, R2, R0 ;  /* 0x000000000234723e */ /* 0x000fe200000010ff */
[C---:B------:R-:W-:Y:S01]  /*6ae0*/  FMUL R20, R47.reuse, R24 ;  /* 0x000000182f147220 */ /* 0x040fe20000400000 */
[C---:B------:R-:W-:Y:S01]  /*6af0*/  LOP3.LUT R0, R58.reuse, 0xffff0000, RZ, 0xc0, !PT ;  /* 0xffff00003a007812 */ /* 0x040fe200078ec0ff */
[----:B------:R-:W-:Y:S01]  /*6b00*/  FMUL R24, R47, R28 ;  /* 0x0000001c2f187220 */ /* 0x000fe20000400000 */
[----:B------:R-:W-:Y:S01]  /*6b10*/  SHF.L.U32 R2, R59, 0x10, RZ ;  /* 0x000000103b027819 */ /* 0x000fe200000006ff */
[C---:B------:R-:W-:Y:S01]  /*6b20*/  FMUL R28, R47.reuse, R32 ;  /* 0x000000202f1c7220 */ /* 0x040fe20000400000 */
[----:B------:R-:W-:Y:S01]  /*6b30*/  SHF.L.U32 R32, R58, 0x10, RZ ;  /* 0x000000103a207819 */ /* 0x000fe200000006ff */
[----:B------:R-:W-:Y:S01]  /*6b40*/  FMUL R5, R47, R9 ;  /* 0x000000092f057220 */ /* 0x000fe20000400000 */
[C---:B------:R-:W-:Y:S01]  /*6b50*/  FFMA R3, R49.reuse, R50, R3 ;  /* 0x0000003231037223 */ /* 0x040fe20000000003 */
[----:B------:R-:W-:Y:S01]  /*6b60*/  FFMA R7, R49, R51, R7 ;  /* 0x0000003331077223 */ /* 0x000fe20000000007 */
[----:B------:R-:W-:Y:S01]  /*6b70*/  FMUL R6, R47, R10 ;  /* 0x0000000a2f067220 */ /* 0x000fe20000400000 */
[----:B------:R-:W-:Y:S01]  /*6b80*/  FFMA R4, R49, R32, R4 ;  /* 0x0000002031047223 */ /* 0x000fe20000000004 */
[----:B------:R-:W-:Y:S01]  /*6b90*/  LOP3.LUT R32, R59, 0xffff0000, RZ, 0xc0, !PT ;  /* 0xffff00003b207812 */ /* 0x000fe200078ec0ff */
[----:B------:R-:W-:Y:S01]  /*6ba0*/  FFMA R5, R49, R0, R5 ;  /* 0x0000000031057223 */ /* 0x000fe20000000005 */
[C---:B------:R-:W-:Y:S01]  /*6bb0*/  SHF.L.U32 R0, R60.reuse, 0x10, RZ ;  /* 0x000000103c007819 */ /* 0x040fe200000006ff */
[----:B------:R-:W-:Y:S01]  /*6bc0*/  FMUL R11, R47, R11 ;  /* 0x0000000b2f0b7220 */ /* 0x000fe20000400000 */
[----:B------:R-:W-:Y:S01]  /*6bd0*/  F2FP.BF16.F32.PACK_AB R53, R7, R3 ;  /* 0x000000030735723e */ /* 0x000fe200000010ff */
[C---:B------:R-:W-:Y:S01]  /*6be0*/  FFMA R6, R49.reuse, R2, R6 ;  /* 0x0000000231067223 */ /* 0x040fe20000000006 */
[----:B------:R-:W-:Y:S01]  /*6bf0*/  LOP3.LUT R2, R60, 0xffff0000, RZ, 0xc0, !PT ;  /* 0xffff00003c027812 */ /* 0x000fe200078ec0ff */
[----:B------:R-:W-:Y:S01]  /*6c00*/  FFMA R11, R49, R32, R11 ;  /* 0x00000020310b7223 */ /* 0x000fe2000000000b */
[----:B------:R-:W-:Y:S01]  /*6c10*/  SHF.L.U32 R3, R61, 0x10, RZ ;  /* 0x000000103d037819 */ /* 0x000fe200000006ff */
[----:B------:R-:W-:Y:S01]  /*6c20*/  FFMA R8, R49, R0, R8 ;  /* 0x0000000031087223 */ /* 0x000fe20000000008 */
[----:B------:R-:W-:Y:S01]  /*6c30*/  LOP3.LUT R0, R61, 0xffff0000, RZ, 0xc0, !PT ;  /* 0xffff00003d007812 */ /* 0x000fe200078ec0ff */
[----:B------:R-:W-:Y:S01]  /*6c40*/  FMUL R9, R47, R13 ;  /* 0x0000000d2f097220 */ /* 0x000fe20000400000 */
[----:B------:R-:W-:Y:S01]  /*6c50*/  F2FP.BF16.F32.PACK_AB R54, R5, R4 ;  /* 0x000000040536723e */ /* 0x000fe200000010ff */
[----:B------:R-:W-:Y:S01]  /*6c60*/  FMUL R10, R47, R14 ;  /* 0x0000000e2f0a7220 */ /* 0x000fe20000400000 */
[----:B------:R-:W-:Y:S01]  /*6c70*/  SHF.L.U32 R4, R77, 0x10, RZ ;  /* 0x000000104d047819 */ /* 0x000fe200000006ff */
[----:B------:R-:W-:Y:S01]  /*6c80*/  FMUL R15, R47, R15 ;  /* 0x0000000f2f0f7220 */ /* 0x000fe20000400000 */
[----:B------:R-:W-:Y:S01]  /*6c90*/  F2FP.BF16.F32.PACK_AB R55, R11, R6 ;  /* 0x000000060b37723e */ /* 0x000fe200000010ff */
[C---:B------:R-:W-:Y:S01]  /*6ca0*/  FFMA R9, R49.reuse, R2, R9 ;  /* 0x0000000231097223 */ /* 0x040fe20000000009 */
[C---:B------:R-:W-:Y:S01]  /*6cb0*/  SHF.L.U32 R2, R62.reuse, 0x10, RZ ;  /* 0x000000103e027819 */ /* 0x040fe200000006ff */
[C---:B------:R-:W-:Y:S01]  /*6cc0*/  FFMA R10, R49.reuse, R3, R10 ;  /* 0x00000003310a7223 */ /* 0x040fe2000000000a */
[----:B------:R-:W-:Y:S01]  /*6cd0*/  LOP3.LUT R3, R62, 0xffff0000, RZ, 0xc0, !PT ;  /* 0xffff00003e037812 */ /* 0x000fe200078ec0ff */
[----:B------:R-:W-:Y:S01]  /*6ce0*/  FFMA R15, R49, R0, R15 ;  /* 0x00000000310f7223 */ /* 0x000fe2000000000f */
[----:B------:R-:W-:Y:S01]  /*6cf0*/  SHF.L.U32 R0, R63, 0x10, RZ ;  /* 0x000000103f007819 */ /* 0x000fe200000006ff */
[----:B------:R-:W-:Y:S01]  /*6d00*/  FMUL R13, R47, R17 ;  /* 0x000000112f0d7220 */ /* 0x000fe20000400000 */
[----:B------:R-:W-:Y:S01]  /*6d10*/  F2FP.BF16.F32.PACK_AB R8, R9, R8 ;  /* 0x000000080908723e */ /* 0x000fe200000010ff */
[----:B------:R-:W-:Y:S01]  /*6d20*/  FMUL R14, R47, R18 ;  /* 0x000000122f0e7220 */ /* 0x000fe20000400000 */
[----:B------:R-:W-:Y:S01]  /*6d30*/  LOP3.LUT R5, R79, 0xffff0000, RZ, 0xc0, !PT ;  /* 0xffff00004f057812 */ /* 0x000fe200078ec0ff */
[----:B------:R-:W-:Y:S01]  /*6d40*/  FFMA R12, R49, R2, R12 ;  /* 0x00000002310c7223 */ /* 0x000fe2000000000c */
[----:B------:R-:W-:Y:S01]  /*6d50*/  LOP3.LUT R2, R63, 0xffff0000, RZ, 0xc0, !PT ;  /* 0xffff00003f027812 */ /* 0x000fe200078ec0ff */
[----:B------:R-:W-:Y:S01]  /*6d60*/  FFMA R13, R49, R3, R13 ;  /* 0x00000003310d7223 */ /* 0x000fe2000000000d */
[----:B------:R-:W-:Y:S01]  /*6d70*/  SHF.L.U32 R3, R69, 0x10, RZ ;  /* 0x0000001045037819 */ /* 0x000fe200000006ff */
[----:B------:R-:W-:Y:S01]  /*6d80*/  FFMA R14, R49, R0, R14 ;  /* 0x00000000310e7223 */ /* 0x000fe2000000000e */
[C---:B------:R-:W-:Y:S01]  /*6d90*/  SHF.L.U32 R0, R68.reuse, 0x10, RZ ;  /* 0x0000001044007819 */ /* 0x040fe200000006ff */
[----:B------:R-:W-:Y:S01]  /*6da0*/  FMUL R19, R47, R19 ;  /* 0x000000132f137220 */ /* 0x000fe20000400000 */
[----:B------:R-:W-:Y:S01]  /*6db0*/  F2FP.BF16.F32.PACK_AB R9, R15, R10 ;  /* 0x0000000a0f09723e */ /* 0x000fe200000010ff */
[----:B------:R-:W-:Y:S01]  /*6dc0*/  FMUL R17, R47, R21 ;  /* 0x000000152f117220 */ /* 0x000fe20000400000 */
[----:B------:R-:W-:Y:S01]  /*6dd0*/  F2FP.BF16.F32.PACK_AB R10, R13, R12 ;  /* 0x0000000c0d0a723e */ /* 0x000fe200000010ff */
[C---:B------:R-:W-:Y:S01]  /*6de0*/  FFMA R19, R49.reuse, R2, R19 ;  /* 0x0000000231137223 */ /* 0x040fe20000000013 */
[----:B------:R-:W-:Y:S01]  /*6df0*/  LOP3.LUT R2, R68, 0xffff0000, RZ, 0xc0, !PT ;  /* 0xffff000044027812 */ /* 0x000fe200078ec0ff */
[----:B------:R-:W-:Y:S01]  /*6e00*/  FFMA R16, R49, R0, R16 ;  /* 0x0000000031107223 */ /* 0x000fe20000000010 */
[----:B------:R-:W-:Y:S01]  /*6e10*/  LOP3.LUT R0, R69, 0xffff0000, RZ, 0xc0, !PT ;  /* 0xffff000045007812 */ /* 0x000fe200078ec0ff */
[----:B------:R-:W-:Y:S01]  /*6e20*/  FMUL R18, R47, R22 ;  /* 0x000000162f127220 */ /* 0x000fe20000400000 */
[----:B------:R-:W-:Y:S01]  /*6e30*/  F2FP.BF16.F32.PACK_AB R11, R19, R14 ;  /* 0x0000000e130b723e */ /* 0x000fe200000010ff */
[----:B------:R-:W-:Y:S01]  /*6e40*/  FMUL R23, R47, R23 ;  /* 0x000000172f177220 */ /* 0x000fe20000400000 */
[C---:B------:R-:W-:Y:S01]  /*6e50*/  FFMA R17, R49.reuse, R2, R17 ;  /* 0x0000000231117223 */ /* 0x040fe20000000011 */
[C---:B------:R-:W-:Y:S01]  /*6e60*/  SHF.L.U32 R2, R70.reuse, 0x10, RZ ;  /* 0x0000001046027819 */ /* 0x040fe200000006ff */
[----:B------:R-:W-:Y:S01]  /*6e70*/  FFMA R18, R49, R3, R18 ;  /* 0x0000000331127223 */ /* 0x000fe20000000012 */
[----:B------:R-:W-:Y:S01]  /*6e80*/  SHF.L.U32 R3, R71, 0x10, RZ ;  /* 0x0000001047037819 */ /* 0x000fe200000006ff */
[----:B------:R-:W-:Y:S01]  /*6e90*/  FFMA R23, R49, R0, R23 ;  /* 0x0000000031177223 */ /* 0x000fe20000000017 */
[----:B------:R-:W-:Y:S01]  /*6ea0*/  LOP3.LUT R0, R70, 0xffff0000, RZ, 0xc0, !PT ;  /* 0xffff000046007812 */ /* 0x000fe200078ec0ff */
[----:B------:R-:W-:Y:S01]  /*6eb0*/  FMUL R21, R47, R25 ;  /* 0x000000192f157220 */ /* 0x000fe20000400000 */
[----:B------:R-:W-:Y:S01]  /*6ec0*/  F2FP.BF16.F32.PACK_AB R16, R17, R16 ;  /* 0x000000101110723e */ /* 0x000fe200000010ff */
[----:B------:R-:W-:Y:S01]  /*6ed0*/  FMUL R22, R47, R26 ;  /* 0x0000001a2f167220 */ /* 0x000fe20000400000 */
[----:B------:R-:W-:Y:S01]  /*6ee0*/  F2FP.BF16.F32.PACK_AB R17, R23, R18 ;  /* 0x000000121711723e */ /* 0x000fe200000010ff */
[C---:B------:R-:W-:Y:S01]  /*6ef0*/  FFMA R20, R49.reuse, R2, R20 ;  /* 0x0000000231147223 */ /* 0x040fe20000000014 */
[C---:B------:R-:W-:Y:S01]  /*6f00*/  SHF.L.U32 R2, R76.reuse, 0x10, RZ ;  /* 0x000000104c027819 */ /* 0x040fe200000006ff */
[----:B------:R1:W-:Y:S01]  /*6f10*/  STSM.16.M88.4 [R107+0x2400], R52 ;  /* 0x002400346b007844 */ /* 0x0003e20000000200 */
[----:B------:R-:W-:Y:S01]  /*6f20*/  FFMA R21, R49, R0, R21 ;  /* 0x0000000031157223 */ /* 0x000fe20000000015 */
[----:B------:R-:W-:Y:S01]  /*6f30*/  LOP3.LUT R0, R71, 0xffff0000, RZ, 0xc0, !PT ;  /* 0xffff000047007812 */ /* 0x000fe200078ec0ff */
[----:B------:R-:W-:Y:S01]  /*6f40*/  FFMA R22, R49, R3, R22 ;  /* 0x0000000331167223 */ /* 0x000fe20000000016 */
[----:B------:R-:W-:Y:S04]  /*6f50*/  LOP3.LUT R3, R76, 0xffff0000, RZ, 0xc0, !PT ;  /* 0xffff00004c037812 */ /* 0x000fe800078ec0ff */
[----:B------:R1:W-:Y:S01]  /*6f60*/  STSM.16.M88.4 [R106+0x2400], R8 ;  /* 0x002400086a007844 */ /* 0x0003e20000000200 */
[----:B------:R-:W-:Y:S01]  /*6f70*/  F2FP.BF16.F32.PACK_AB R18, R21, R20 ;  /* 0x000000141512723e */ /* 0x000fe200000010ff */
[C---:B------:R-:W-:Y:S01]  /*6f80*/  FMUL R27, R47.reuse, R27 ;  /* 0x0000001b2f1b7220 */ /* 0x040fe20000400000 */
[C---:B------:R-:W-:Y:S01]  /*6f90*/  FMUL R25, R47.reuse, R29 ;  /* 0x0000001d2f197220 */ /* 0x040fe20000400000 */
[C---:B------:R-:W-:Y:S01]  /*6fa0*/  FMUL R26, R47.reuse, R30 ;  /* 0x0000001e2f1a7220 */ /* 0x040fe20000400000 */
[----:B------:R-:W-:Y:S01]  /*6fb0*/  FMUL R31, R47, R31 ;  /* 0x0000001f2f1f7220 */ /* 0x000fe20000400000 */
[----:B------:R-:W-:Y:S01]  /*6fc0*/  FFMA R27, R49, R0, R27 ;  /* 0x00000000311b7223 */ /* 0x000fe2000000001b */
[----:B------:R-:W-:Y:S01]  /*6fd0*/  LOP3.LUT R0, R77, 0xffff0000, RZ, 0xc0, !PT ;  /* 0xffff00004d007812 */ /* 0x000fe200078ec0ff */
[C---:B------:R-:W-:Y:S01]  /*6fe0*/  FFMA R24, R49.reuse, R2, R24 ;  /* 0x0000000231187223 */ /* 0x040fe20000000018 */
[C---:B------:R-:W-:Y:S01]  /*6ff0*/  FFMA R25, R49.reuse, R3, R25 ;  /* 0x0000000331197223 */ /* 0x040fe20000000019 */
[C---:B------:R-:W-:Y:S01]  /*7000*/  SHF.L.U32 R2, R78.reuse, 0x10, RZ ;  /* 0x000000104e027819 */ /* 0x040fe200000006ff */
[----:B------:R-:W-:Y:S01]  /*7010*/  FFMA R26, R49, R4, R26 ;  /* 0x00000004311a7223 */ /* 0x000fe2000000001a */
[----:B------:R-:W-:Y:S01]  /*7020*/  LOP3.LUT R3, R78, 0xffff0000, RZ, 0xc0, !PT ;  /* 0xffff00004e037812 */ /* 0x000fe200078ec0ff */
[----:B------:R-:W-:Y:S01]  /*7030*/  FMUL R29, R47, R33 ;  /* 0x000000212f1d7220 */ /* 0x000fe20000400000 */
[----:B------:R-:W-:Y:S01]  /*7040*/  SHF.L.U32 R4, R79, 0x10, RZ ;  /* 0x000000104f047819 */ /* 0x000fe200000006ff */
[----:B------:R-:W-:Y:S01]  /*7050*/  FMUL R30, R47, R34 ;  /* 0x000000222f1e7220 */ /* 0x000fe20000400000 */
[----:B------:R-:W-:Y:S01]  /*7060*/  FFMA R31, R49, R0, R31 ;  /* 0x00000000311f7223 */ /* 0x000fe2000000001f */
[----:B------:R-:W-:Y:S01]  /*7070*/  FMUL R35, R47, R35 ;  /* 0x000000232f237220 */ /* 0x000fe20000400000 */
[C---:B------:R-:W-:Y:S01]  /*7080*/  FFMA R28, R49.reuse, R2, R28 ;  /* 0x00000002311c7223 */ /* 0x040fe2000000001c */
[C---:B------:R-:W-:Y:S01]  /*7090*/  FFMA R29, R49.reuse, R3, R29 ;  /* 0x00000003311d7223 */ /* 0x040fe2000000001d */
[C---:B------:R-:W-:Y:S01]  /*70a0*/  FFMA R30, R49.reuse, R4, R30 ;  /* 0x00000004311e7223 */ /* 0x040fe2000000001e */
[----:B------:R-:W-:Y:S01]  /*70b0*/  FFMA R35, R49, R5, R35 ;  /* 0x0000000531237223 */ /* 0x000fe20000000023 */
[----:B------:R-:W-:Y:S02]  /*70c0*/  F2FP.BF16.F32.PACK_AB R19, R27, R22 ;  /* 0x000000161b13723e */ /* 0x000fe400000010ff */
[----:B------:R-:W-:Y:S02]  /*70d0*/  F2FP.BF16.F32.PACK_AB R24, R25, R24 ;  /* 0x000000181918723e */ /* 0x000fe400000010ff */
[----:B------:R-:W-:Y:S01]  /*70e0*/  F2FP.BF16.F32.PACK_AB R25, R31, R26 ;  /* 0x0000001a1f19723e */ /* 0x000fe200000010ff */
[----:B------:R1:W-:Y:S01]  /*70f0*/  STSM.16.M88.4 [R108+0x2000], R16 ;  /* 0x002000106c007844 */ /* 0x0003e20000000200 */
[----:B------:R-:W-:Y:S02]  /*7100*/  F2FP.BF16.F32.PACK_AB R26, R29, R28 ;  /* 0x0000001c1d1a723e */ /* 0x000fe400000010ff */
[----:B------:R-:W-:Y:S02]  /*7110*/  F2FP.BF16.F32.PACK_AB R27, R35, R30 ;  /* 0x0000001e231b723e */ /* 0x000fe400000010ff */
[----:B------:R-:W-:Y:S02]  /*7120*/  LEA R0, R65, UR48, 0x3 ;  /* 0x0000003041007c11 */ /* 0x000fe4000f8e18ff */
[----:B------:R-:W-:Y:S01]  /*7130*/  @P6 SHF.L.U32 R2, R98, 0x1f, RZ ;  /* 0x0000001f62026819 */ /* 0x000fe200000006ff */
[----:B------:R1:W-:Y:S01]  /*7140*/  STSM.16.M88.4 [R109+0x2000], R24 ;  /* 0x002000186d007844 */ /* 0x0003e20000000200 */
        /* <DEDUP_REMOVED lines=8> */
[----:B------:R-:W-:Y:S02]  /*71d0*/  UIADD3 UR8, UP0, UPT, UR52, 0x680, URZ ;  /* 0x0000068034087890 */ /* 0x000fe4000ff1e0ff */
[----:B------:R-:W-:Y:S02]  /*71e0*/  UIADD3 UR5, UPT, UPT, UR41, 0x40, URZ ;  /* 0x0000004029057890 */ /* 0x000fe4000fffe0ff */
[----:B------:R-:W-:Y:S02]  /*71f0*/  UIADD3 UR4, UPT, UPT, UR48, 0x2400, URZ ;  /* 0x0000240030047890 */ /* 0x000fe4000fffe0ff */
[----:B------:R-:W-:Y:S01]  /*7200*/  UIADD3.X UR9, UPT, UPT, URZ, UR53, URZ, UP0, !UPT ;  /* 0x00000035ff097290 */ /* 0x000fe200087fe4ff */
[----:B------:R-:W-:Y:S01]  /*7210*/  UMOV UR6, UR42 ;  /* 0x0000002a00067c82 */ /* 0x000fe20008000000 */
[----:B------:R-:W-:Y:S07]  /*7220*/  UMOV UR7, UR36 ;  /* 0x0000002400077c82 */ /* 0x000fee0008000000 */
[----:B------:R2:W-:Y:S01]  /*7230*/  UTMASTG.3D [UR4], [UR8] ;  /* 0x00000004080073b5 */ /* 0x0005e20008010000 */
[----:B------:R0:W-:Y:S01]  /*7240*/  UTMACMDFLUSH ;  /* 0x00000000000079b7 */ /* 0x0001e20000000000 */
[----:B--2---:R-:W-:Y:S04]  /*7250*/  DEPBAR.LE SB0, 0x1 ;  /* 0x000080400000791a */ /* 0x004fe80000000000 */
.L_x_108:
[----:B------:R-:W-:Y:S05]  /*7260*/  BSYNC.RECONVERGENT B0 ;  /* 0x0000000000007941 */ /* 0x000fea0003800200 */
.L_x_107:
[----:B------:R-:W-:Y:S01]  /*7270*/  BAR.SYNC.DEFER_BLOCKING 0x1, 0x80 ;  /* 0x0042000000007b1d */ /* 0x000fe20000010000 */
[----:B------:R-:W-:Y:S04]  /*7280*/  UIADD3 UR40, UPT, UPT, UR51, 0x1, URZ ;  /* 0x0000000133287890 */ /* 0x000fe8000fffe0ff */
[----:B------:R-:W-:Y:S04]  /*7290*/  UISETP.NE.AND UP0, UPT, UR40, 0x4, UPT ;  /* 0x000000042800788c */ /* 0x000fe8000bf05270 */
[----:B------:R-:W-:Y:S01]  /*72a0*/  USEL UR40, UR40, URZ, UP0 ;  /* 0x000000ff28287287 */ /* 0x000fe20008000000 */
[----:B------:R2:W-:Y:S01]  /*72b0*/  @P6 SYNCS.ARRIVE.TRANS64.RED.A1T0 RZ, [R74+URZ], RZ ;  /* 0x000000ff4aff69a7 */ /* 0x0005e200081004ff */
[----:B------:R-:W-:Y:S01]  /*72c0*/  BSSY B1, `(.L_x_109) ;  /* 0x0000018000017945 */ /* 0x000fe20003800000 */
[----:B------:R-:W3:Y:S02]  /*72d0*/  @P6 SYNCS.PHASECHK.TRANS64.TRYWAIT P0, [R0+URZ+0x40], R2 ;  /* 0x00004002000065a7 */ /* 0x000ee400080011ff */
[----:B---3--:R-:W-:Y:S01]  /*72e0*/  @P6 SEL R67, RZ, 0x1, !P0 ;  /* 0x00000001ff436807 */ /* 0x008fe20004000000 */
[----:B--2---:R-:W-:Y:S06]  /*72f0*/  @!P6 BRA `(.L_x_110) ;  /* 0x000000000050e947 */ /* 0x004fec0003800000 */
        /* <DEDUP_REMOVED lines=8> */
[----:B------:R-:W-:Y:S04]  /*7380*/  SHF.L.U32 R5, R98, 0x1f, RZ ;  /* 0x0000001f62057819 */ /* 0x000fe800000006ff */
[----:B------:R-:W2:Y:S02]  /*7390*/  SYNCS.PHASECHK.TRANS64.TRYWAIT P0, [R0+URZ+0x40], R5 ;  /* 0x00004005000075a7 */ /* 0x000ea400080011ff */
[----:B--2---:R-:W-:Y:S05]  /*73a0*/  @!P0 BRA `(.L_x_113) ;  /* 0x0000002400708947 */ /* 0x004fea0003800000 */
.L_x_112:
[----:B------:R-:W-:Y:S05]  /*73b0*/  BSYNC B0 ;  /* 0x0000000000007941 */ /* 0x000fea0003800000 */
.L_x_111:
[----:B------:R-:W-:Y:S02]  /*73c0*/  ISETP.NE.AND P0, PT, R72, RZ, PT ;  /* 0x000000ff4800720c */ /* 0x000fe40003f05270 */
[----:B------:R-:W-:Y:S11]  /*73d0*/  IADD3 R65, PT, PT, R65, 0x1, RZ ;  /* 0x0000000141417810 */ /* 0x000ff60007ffe0ff */
[----:B--2---:R-:W-:Y:S01]  /*73e0*/  @P0 IMAD.IADD R0, R99, 0x1, R2 ;  /* 0x0000000163000824 */ /* 0x004fe200078e0202 */
[----:B------:R-:W-:Y:S05]  /*73f0*/  @P0 WARPSYNC.ALL ;  /* 0x0000000000000948 */ /* 0x000fea0003800000 */
[----:B------:R2:W3:Y:S04]  /*7400*/  @P0 LDSM.16.M88.4 R56, [R4+UR48+0x400] ;  /* 0x000400300438083b */ /* 0x0004e80008000200 */
[----:B------:R2:W4:Y:S04]  /*7410*/  @P0 LDSM.16.M88.4 R60, [R3+0x400] ;  /* 0x00040000033c083b */ /* 0x0005280000000200 */
[----:B------:R2:W1:Y:S04]  /*7420*/  @P0 LDSM.16.M88.4 R68, [R2+0x400] ;  /* 0x000400000244083b */ /* 0x0004680000000200 */
[----:B------:R2:W1:Y:S02]  /*7430*/  @P0 LDSM.16.M88.4 R76, [R0+0x400] ;  /* 0x00040000004c083b */ /* 0x0004640000000200 */
.L_x_110:
[----:B------:R-:W-:Y:S05]  /*7440*/  BSYNC B1 ;  /* 0x0000000000017941 */ /* 0x000fea0003800000 */
.L_x_109:
[----:B--2---:R-:W-:Y:S05]  /*7450*/  VIADD R0, R48, 0x80 ;  /* 0x0000008030007836 */ /* 0x004fea0000000000 */
        /* <DEDUP_REMOVED lines=20> */
.L_x_114:
[----:B------:R-:W-:Y:S01]  /*75a0*/  ISETP.NE.AND P6, PT, R105, RZ, PT ;  /* 0x000000ff6900720c */ /* 0x000fe20003fc5270 */
[----:B------:R-:W-:Y:S05]  /*75b0*/  WARPSYNC.ALL ;  /* 0x0000000000007948 */ /* 0x000fea0003800000 */
[----:B------:R-:W-:Y:S01]  /*75c0*/  R2UR UR4, R48 ;  /* 0x00000000300472ca */ /* 0x000fe200000e0000 */
[----:B------:R-:W-:Y:S01]  /*75d0*/  BSSY.RECONVERGENT B0, `(.L_x_115) ;  /* 0x000008f000007945 */ /* 0x000fe20003800200 */
[----:B------:R-:W-:Y:S02]  /*75e0*/  MOV R50, UR40 ;  /* 0x0000002800327c02 */ /* 0x000fe40008000f00 */
[----:B---3--:R-:W-:Y:S02]  /*75f0*/  SHF.L.U32 R3, R56, 0x10, RZ ;  /* 0x0000001038037819 */ /* 0x008fe400000006ff */
        /* <DEDUP_REMOVED lines=33> */
[C---:B----4-:R-:W-:Y:S01]  /*7810*/  SHF.L.U32 R0, R60.reuse, 0x10, RZ ;  /* 0x000000103c007819 */ /* 0x050fe200000006ff */
        /* <DEDUP_REMOVED lines=106> */
.L_x_116:
[----:B------:R-:W-:Y:S05]  /*7ec0*/  BSYNC.RECONVERGENT B0 ;  /* 0x0000000000007941 */ /* 0x000fea0003800200 */
.L_x_115:
        /* <DEDUP_REMOVED lines=20> */
.L_x_120:
[----:B------:R-:W-:Y:S05]  /*8010*/  BSYNC B0 ;  /* 0x0000000000007941 */ /* 0x000fea0003800000 */
.L_x_119:
[----:B------:R-:W-:Y:S11]  /*8020*/  ISETP.NE.AND P0, PT, R72, RZ, PT ;  /* 0x000000ff4800720c */ /* 0x000ff60003f05270 */
[----:B------:R-:W-:Y:S02]  /*8030*/  @!UPT UIADD3 URZ, UPT, UPT, URZ, URZ, URZ ;  /* 0x000000fffffff290 */ /* 0x000fe4000fffe0ff */
[----:B--2---:R-:W-:Y:S01]  /*8040*/  @P0 IADD3 R0, PT, PT, R99, R73, RZ ;  /* 0x0000004963000210 */ /* 0x004fe20007ffe0ff */
[----:B------:R-:W-:Y:S05]  /*8050*/  @P0 WARPSYNC.ALL ;  /* 0x0000000000000948 */ /* 0x000fea0003800000 */
[----:B------:R2:W3:Y:S04]  /*8060*/  @P0 LDSM.16.M88.4 R56, [R65+UR48+0x400] ;  /* 0x000400304138083b */ /* 0x0004e80008000200 */
[----:B------:R2:W4:Y:S04]  /*8070*/  @P0 LDSM.16.M88.4 R60, [R3+0x400] ;  /* 0x00040000033c083b */ /* 0x0005280000000200 */
[----:B------:R2:W1:Y:S04]  /*8080*/  @P0 LDSM.16.M88.4 R68, [R73+0x400] ;  /* 0x000400004944083b */ /* 0x0004680000000200 */
[----:B------:R2:W1:Y:S02]  /*8090*/  @P0 LDSM.16.M88.4 R76, [R0+0x400] ;  /* 0x00040000004c083b */ /* 0x0004640000000200 */
.L_x_118:
[----:B------:R-:W-:Y:S05]  /*80a0*/  BSYNC B1 ;  /* 0x0000000000017941 */ /* 0x000fea0003800000 */
.L_x_117:
        /* <DEDUP_REMOVED lines=21> */
.L_x_122:
[----:B------:R-:W-:Y:S01]  /*8200*/  ISETP.NE.AND P0, PT, R101, RZ, PT ;  /* 0x000000ff6500720c */ /* 0x000fe20003f05270 */
[----:B------:R-:W-:Y:S05]  /*8210*/  WARPSYNC.ALL ;  /* 0x0000000000007948 */ /* 0x000fea0003800000 */
[----:B------:R-:W-:Y:S01]  /*8220*/  R2UR UR4, R48 ;  /* 0x00000000300472ca */ /* 0x000fe200000e0000 */
[----:B------:R-:W-:Y:S01]  /*8230*/  BSSY.RECONVERGENT B0, `(.L_x_123) ;  /* 0x000008c000007945 */ /* 0x000fe20003800200 */
[C---:B---3--:R-:W-:Y:S02]  /*8240*/  SHF.L.U32 R0, R56.reuse, 0x10, RZ ;  /* 0x0000001038007819 */ /* 0x048fe400000006ff */
[----:B------:R-:W-:Y:S02]  /*8250*/  LOP3.LUT R2, R56, 0xffff0000, RZ, 0xc0, !PT ;  /* 0xffff000038027812 */ /* 0x000fe400078ec0ff */
[C---:B------:R-:W-:Y:S02]  /*8260*/  SHF.L.U32 R3, R57.reuse, 0x10, RZ ;  /* 0x0000001039037819 */ /* 0x040fe400000006ff */
[----:B------:R-:W-:Y:S02]  /*8270*/  LOP3.LUT R48, R57, 0xffff0000, RZ, 0xc0, !PT ;  /* 0xffff000039307812 */ /* 0x000fe400078ec0ff */
[C---:B------:R-:W-:Y:S02]  /*8280*/  SHF.L.U32 R50, R58.reuse, 0x10, RZ ;  /* 0x000000103a327819 */ /* 0x040fe400000006ff */
[----:B------:R-:W-:Y:S01]  /*8290*/  LOP3.LUT R51, R58, 0xffff0000, RZ, 0xc0, !PT ;  /* 0xffff00003a337812 */ /* 0x000fe200078ec0ff */
[----:B-1----:R-:W1:Y:S01]  /*82a0*/  LDTM.16dp256bit.x8 R4, tmem[UR4+0xc0] ;  /* 0x0000c004000479ee */ /* 0x002e6200081a0000 */
[C---:B------:R-:W-:Y:S01]  /*82b0*/  SHF.L.U32 R52, R59.reuse, 0x10, RZ ;  /* 0x000000103b347819 */ /* 0x040fe200000006ff */
[----:B------:R-:W-:Y:S01]  /*82c0*/  NOP ;  /* 0x0000000000007918 */ /* 0x000fe20000000000 */
[----:B------:R-:W-:Y:S02]  /*82d0*/  LOP3.LUT R53, R59, 0xffff0000, RZ, 0xc0, !PT ;  /* 0xffff00003b357812 */ /* 0x000fe400078ec0ff */
[----:B------:R-:W-:Y:S02]  /*82e0*/  R2UR UR5, R64 ;  /* 0x00000000400572ca */ /* 0x000fe400000e0000 */
[C---:B----4-:R-:W-:Y:S02]  /*82f0*/  SHF.L.U32 R54, R60.reuse, 0x10, RZ ;  /* 0x000000103c367819 */ /* 0x050fe400000006ff */
[----:B------:R-:W-:Y:S02]  /*8300*/  LOP3.LUT R55, R60, 0xffff0000, RZ, 0xc0, !PT ;  /* 0xffff00003c377812 */ /* 0x000fe400078ec0ff */
[C---:B------:R-:W-:Y:S02]  /*8310*/  SHF.L.U32 R56, R61.reuse, 0x10, RZ ;  /* 0x000000103d387819 */ /* 0x040fe400000006ff */
[----:B------:R-:W-:Y:S02]  /*8320*/  LOP3.LUT R57, R61, 0xffff0000, RZ, 0xc0, !PT ;  /* 0xffff00003d397812 */ /* 0x000fe400078ec0ff */
[C---:B------:R-:W-:Y:S02]  /*8330*/  SHF.L.U32 R58, R62.reuse, 0x10, RZ ;  /* 0x000000103e3a7819 */ /* 0x040fe400000006ff */
[----:B------:R-:W-:Y:S01]  /*8340*/  LOP3.LUT R59, R62, 0xffff0000, RZ, 0xc0, !PT ;  /* 0xffff00003e3b7812 */ /* 0x000fe200078ec0ff */
[----:B------:R-:W-:Y:S01]  /*8350*/  UIADD3 UR5, UPT, UPT, UR5, 0xd0, URZ ;  /* 0x000000d005057890 */ /* 0x000fe2000fffe0ff */
[C---:B------:R-:W-:Y:S02]  /*8360*/  SHF.L.U32 R60, R63.reuse, 0x10, RZ ;  /* 0x000000103f3c7819 */ /* 0x040fe400000006ff */
[----:B------:R-:W-:Y:S01]  /*8370*/  LOP3.LUT R61, R63, 0xffff0000, RZ, 0xc0, !PT ;  /* 0xffff00003f3d7812 */ /* 0x000fe200078ec0ff */
[----:B------:R-:W-:Y:S01]  /*8380*/  UPRMT UR5, UR37, 0x654, UR5 ;  /* 0x0000065425057896 */ /* 0x000fe20008000005 */
[C---:B------:R-:W-:Y:S01]  /*8390*/  SHF.L.U32 R62, R68.reuse, 0x10, RZ ;  /* 0x00000010443e7819 */ /* 0x040fe200000006ff */
[C---:B-1----:R-:W-:Y:S01]  /*83a0*/  FMUL R4, R47.reuse, R4 ;  /* 0x000000042f047220 */ /* 0x042fe20000400000 */
[C---:B------:R-:W-:Y:S01]  /*83b0*/  FMUL R5, R47.reuse, R5 ;  /* 0x000000052f057220 */ /* 0x040fe20000400000 */
[----:B------:R-:W-:Y:S01]  /*83c0*/  FMUL R6, R47, R6 ;  /* 0x000000062f067220 */ /* 0x000fe20000400000 */
[----:B------:R-:W-:Y:S01]  /*83d0*/  LOP3.LUT R63, R68, 0xffff0000, RZ, 0xc0, !PT ;  /* 0xffff0000443f7812 */ /* 0x000fe200078ec0ff */
[C---:B------:R-:W-:Y:S01]  /*83e0*/  FFMA R4, R49.reuse, R0, R4 ;  /* 0x0000000031047223 */ /* 0x040fe20000000004 */
[----:B------:R-:W-:Y:S01]  /*83f0*/  FFMA R5, R49, R2, R5 ;  /* 0x0000000231057223 */ /* 0x000fe20000000005 */
[----:B------:R-:W-:Y:S01]  /*8400*/  SHF.L.U32 R64, R69, 0x10, RZ ;  /* 0x0000001045407819 */ /* 0x000fe200000006ff */
[----:B------:R-:W-:Y:S01]  /*8410*/  SYNCS.ARRIVE.TRANS64.RED.A1T0 RZ, [UR5], RZ ;  /* 0x000000ffffff79a7 */ /* 0x000fe20008100405 */
[----:B------:R-:W-:Y:S01]  /*8420*/  FFMA R6, R49, R3, R6 ;  /* 0x0000000331067223 */ /* 0x000fe20000000006 */
[----:B------:R-:W-:Y:S01]  /*8430*/  FMUL R7, R47, R7 ;  /* 0x000000072f077220 */ /* 0x000fe20000400000 */
[----:B------:R-:W-:Y:S01]  /*8440*/  LOP3.LUT R65, R69, 0xffff0000, RZ, 0xc0, !PT ;  /* 0xffff000045417812 */ /* 0x000fe200078ec0ff */
[----:B------:R-:W-:Y:S01]  /*8450*/  FMUL R8, R47, R8 ;  /* 0x000000082f087220 */ /* 0x000fe20000400000 */
[----:B------:R-:W-:Y:S01]  /*8460*/  F2FP.BF16.F32.PACK_AB R4, R5, R4 ;  /* 0x000000040504723e */ /* 0x000fe200000010ff */
[----:B------:R-:W-:Y:S01]  /*8470*/  FFMA R7, R49, R48, R7 ;  /* 0x0000003031077223 */ /* 0x000fe20000000007 */
[----:B------:R-:W-:Y:S01]  /*8480*/  FMUL R9, R47, R9 ;  /* 0x000000092f097220 */ /* 0x000fe20000400000 */
[----:B------:R-:W-:Y:S01]  /*8490*/  FFMA R8, R49, R50, R8 ;  /* 0x0000003231087223 */ /* 0x000fe20000000008 */
[C---:B------:R-:W-:Y:S01]  /*84a0*/  SHF.L.U32 R66, R70.reuse, 0x10, RZ ;  /* 0x0000001046427819 */ /* 0x040fe200000006ff */
[----:B------:R-:W-:Y:S01]  /*84b0*/  FMUL R0, R47, R10 ;  /* 0x0000000a2f007220 */ /* 0x000fe20000400000 */
[----:B------:R-:W-:Y:S01]  /*84c0*/  F2FP.BF16.F32.PACK_AB R5, R7, R6 ;  /* 0x000000060705723e */ /* 0x000fe200000010ff */
[----:B------:R-:W-:Y:S01]  /*84d0*/  FFMA R9, R49, R51, R9 ;  /* 0x0000003331097223 */ /* 0x000fe20000000009 */
[----:B------:R-:W-:Y:S01]  /*84e0*/  FMUL R2, R47, R11 ;  /* 0x0000000b2f027220 */ /* 0x000fe20000400000 */
[----:B------:R-:W-:Y:S01]  /*84f0*/  FFMA R0, R49, R52, R0 ;  /* 0x0000003431007223 */ /* 0x000fe20000000000 */
[----:B------:R-:W-:Y:S01]  /*8500*/  LOP3.LUT R67, R70, 0xffff0000, RZ, 0xc0, !PT ;  /* 0xffff000046437812 */ /* 0x000fe200078ec0ff */
[----:B------:R-:W-:Y:S01]  /*8510*/  FMUL R3, R47, R12 ;  /* 0x0000000c2f037220 */ /* 0x000fe20000400000 */
[----:B------:R-:W-:Y:S01]  /*8520*/  F2FP.BF16.F32.PACK_AB R6, R9, R8 ;  /* 0x000000080906723e */ /* 0x000fe200000010ff */
[----:B------:R-:W-:Y:S01]  /*8530*/  FFMA R2, R49, R53, R2 ;  /* 0x0000003531027223 */ /* 0x000fe20000000002 */
[----:B------:R-:W-:Y:S01]  /*8540*/  FMUL R10, R47, R13 ;  /* 0x0000000d2f0a7220 */ /* 0x000fe20000400000 */
[----:B------:R-:W-:Y:S01]  /*8550*/  FFMA R3, R49, R54, R3 ;  /* 0x0000003631037223 */ /* 0x000fe20000000003 */
[----:B------:R-:W-:Y:S01]  /*8560*/  SHF.L.U32 R68, R71, 0x10, RZ ;  /* 0x0000001047447819 */ /* 0x000fe200000006ff */
[----:B------:R-:W-:Y:S01]  /*8570*/  FMUL R11, R47, R14 ;  /* 0x0000000e2f0b7220 */ /* 0x000fe20000400000 */
[----:B------:R-:W-:Y:S01]  /*8580*/  F2FP.BF16.F32.PACK_AB R7, R2, R0 ;  /* 0x000000000207723e */ /* 0x000fe200000010ff */
[----:B------:R-:W-:Y:S01]  /*8590*/  FFMA R10, R49, R55, R10 ;  /* 0x00000037310a7223 */ /* 0x000fe2000000000a */
[----:B------:R-:W-:Y:S01]  /*85a0*/  FMUL R15, R47, R15 ;  /* 0x0000000f2f0f7220 */ /* 0x000fe20000400000 */
[----:B------:R-:W-:Y:S01]  /*85b0*/  FFMA R11, R49, R56, R11 ;  /* 0x00000038310b7223 */ /* 0x000fe2000000000b */
[----:B------:R-:W-:Y:S01]  /*85c0*/  LOP3.LUT R69, R71, 0xffff0000, RZ, 0xc0, !PT ;  /* 0xffff000047457812 */ /* 0x000fe200078ec0ff */
[----:B------:R1:W-:Y:S01]  /*85d0*/  STSM.16.M88.4 [R107+0x6400], R4 ;  /* 0x006400046b007844 */ /* 0x0003e20000000200 */
[----:B------:R-:W-:Y:S01]  /*85e0*/  F2FP.BF16.F32.PACK_AB R8, R10, R3 ;  /* 0x000000030a08723e */ /* 0x000fe200000010ff */
[----:B------:R-:W-:Y:S01]  /*85f0*/  FFMA R15, R49, R57, R15 ;  /* 0x00000039310f7223 */ /* 0x000fe2000000000f */
[C---:B------:R-:W-:Y:S01]  /*8600*/  FMUL R12, R47.reuse, R16 ;  /* 0x000000102f0c7220 */ /* 0x040fe20000400000 */
[C---:B------:R-:W-:Y:S01]  /*8610*/  FMUL R13, R47.reuse, R17 ;  /* 0x000000112f0d7220 */ /* 0x040fe20000400000 */
[----:B------:R-:W-:Y:S01]  /*8620*/  FMUL R14, R47, R18 ;  /* 0x000000122f0e7220 */ /* 0x000fe20000400000 */
[C---:B------:R-:W-:Y:S01]  /*8630*/  SHF.L.U32 R70, R76.reuse, 0x10, RZ ;  /* 0x000000104c467819 */ /* 0x040fe200000006ff */
[----:B------:R-:W-:Y:S01]  /*8640*/  FFMA R12, R49, R58, R12 ;  /* 0x0000003a310c7223 */ /* 0x000fe2000000000c */
[----:B------:R-:W-:Y:S01]  /*8650*/  F2FP.BF16.F32.PACK_AB R9, R15, R11 ;  /* 0x0000000b0f09723e */ /* 0x000fe200000010ff */
[C---:B------:R-:W-:Y:S01]  /*8660*/  FFMA R13, R49.reuse, R59, R13 ;  /* 0x0000003b310d7223 */ /* 0x040fe2000000000d */
[----:B------:R-:W-:Y:S01]  /*8670*/  FFMA R14, R49, R60, R14 ;  /* 0x0000003c310e7223 */ /* 0x000fe2000000000e */
[C---:B------:R-:W-:Y:S01]  /*8680*/  FMUL R19, R47.reuse, R19 ;  /* 0x000000132f137220 */ /* 0x040fe20000400000 */
        /* <DEDUP_REMOVED lines=22> */
[----:B------:R-:W-:Y:S01]  /*87f0*/  FFMA R21, R49, R67, R21 ;  /* 0x0000004331157223 */ /* 0x000fe20000000015 */
[C---:B------:R-:W-:Y:S01]  /*8800*/  FMUL R27, R47.reuse, R27 ;  /* 0x0000001b2f1b7220 */ /* 0x040fe20000400000 */
[C---:B------:R-:W-:Y:S01]  /*8810*/  FMUL R24, R47.reuse, R28 ;  /* 0x0000001c2f187220 */ /* 0x040fe20000400000 */
[----:B------:R-:W-:Y:S01]  /*8820*/  FMUL R25, R47, R29 ;  /* 0x0000001d2f197220 */ /* 0x000fe20000400000 */
[----:B------:R-:W-:Y:S01]  /*8830*/  FFMA R22, R49, R68, R22 ;  /* 0x0000004431167223 */ /* 0x000fe20000000016 */
[----:B------:R-:W-:Y:S01]  /*8840*/  FMUL R26, R47, R30 ;  /* 0x0000001e2f1a7220 */ /* 0x000fe20000400000 */
[----:B------:R-:W-:Y:S01]  /*8850*/  FFMA R27, R49, R69, R27 ;  /* 0x00000045311b7223 */ /* 0x000fe2000000001b */
[----:B------:R-:W-:Y:S01]  /*8860*/  FMUL R31, R47, R31 ;  /* 0x0000001f2f1f7220 */ /* 0x000fe20000400000 */
[----:B------:R-:W-:Y:S01]  /*8870*/  FFMA R24, R49, R70, R24 ;  /* 0x0000004631187223 */ /* 0x000fe20000000018 */
[----:B------:R-:W-:Y:S01]  /*8880*/  LOP3.LUT R75, R78, 0xffff0000, RZ, 0xc0, !PT ;  /* 0xffff00004e4b7812 */ /* 0x000fe200078ec0ff */
[----:B------:R-:W-:Y:S01]  /*8890*/  FMUL R28, R47, R32 ;  /* 0x000000202f1c7220 */ /* 0x000fe20000400000 */
[----:B------:R-:W-:Y:S01]  /*88a0*/  FFMA R25, R49, R71, R25 ;  /* 0x0000004731197223 */ /* 0x000fe20000000019 */
[----:B------:R-:W-:Y:S01]  /*88b0*/  SHF.L.U32 R76, R79, 0x10, RZ ;  /* 0x000000104f4c7819 */ /* 0x000fe200000006ff */
[----:B------:R-:W-:Y:S01]  /*88c0*/  FMUL R29, R47, R33 ;  /* 0x000000212f1d7220 */ /* 0x000fe20000400000 */
[----:B------:R-:W-:Y:S01]  /*88d0*/  FFMA R26, R49, R72, R26 ;  /* 0x00000048311a7223 */ /* 0x000fe2000000001a */
[----:B------:R-:W-:Y:S01]  /*88e0*/  LOP3.LUT R77, R79, 0xffff0000, RZ, 0xc0, !PT ;  /* 0xffff00004f4d7812 */ /* 0x000fe200078ec0ff */
        /* <DEDUP_REMOVED lines=9> */
[----:B------:R-:W-:Y:S02]  /*8980*/  F2FP.BF16.F32.PACK_AB R24, R25, R24 ;  /* 0x000000181918723e */ /* 0x000fe400000010ff */
[----:B------:R-:W-:Y:S01]  /*8990*/  F2FP.BF16.F32.PACK_AB R25, R31, R26 ;  /* 0x0000001a1f19723e */ /* 0x000fe200000010ff */
[----:B------:R1:W-:Y:S01]  /*89a0*/  STSM.16.M88.4 [R108+0x6000], R16 ;  /* 0x006000106c007844 */ /* 0x0003e20000000200 */
[----:B------:R-:W-:Y:S02]  /*89b0*/  F2FP.BF16.F32.PACK_AB R26, R29, R28 ;  /* 0x0000001c1d1a723e */ /* 0x000fe400000010ff */
[----:B------:R-:W-:Y:S05]  /*89c0*/  F2FP.BF16.F32.PACK_AB R27, R35, R30 ;  /* 0x0000001e231b723e */ /* 0x000fea00000010ff */
        /* <DEDUP_REMOVED lines=18> */
.L_x_124:
[----:B------:R-:W-:Y:S05]  /*8af0*/  BSYNC.RECONVERGENT B0 ;  /* 0x0000000000007941 */ /* 0x000fea0003800200 */
.L_x_123:
[----:B------:R-:W-:Y:S01]  /*8b00*/  BAR.SYNC.DEFER_BLOCKING 0x1, 0x80 ;  /* 0x0042000000007b1d */ /* 0x000fe20000010000 */
[----:B------:R-:W-:Y:S01]  /*8b10*/  UISETP.NE.AND UP0, UPT, UR49, -0x4, UPT ;  /* 0xfffffffc3100788c */ /* 0x000fe2000bf05270 */
[----:B------:R-:W-:Y:S08]  /*8b20*/  IADD3 R45, PT, PT, R45, 0x1, RZ ;  /* 0x000000012d2d7810 */ /* 0x000ff00007ffe0ff */
[----:B------:R-:W-:Y:S05]  /*8b30*/  BRA.U !UP0, `(.L_x_125) ;  /* 0x0000000108287547 */ /* 0x000fea000b800000 */
[----:B------:R-:W-:Y:S01]  /*8b40*/  ISETP.NE.AND P0, PT, R105, RZ, PT ;  /* 0x000000ff6900720c */ /* 0x000fe20003f05270 */
[----:B------:R-:W-:Y:S01]  /*8b50*/  IMAD.U32 R2, RZ, RZ, UR51 ;  /* 0x00000033ff027e24 */ /* 0x000fe2000f8e00ff */
[----:B------:R-:W-:Y:S01]  /*8b60*/  UIADD3 UR51, UPT, UPT, UR51, 0x1, URZ ;  /* 0x0000000133337890 */ /* 0x000fe2000fffe0ff */
[----:B------:R-:W-:Y:S03]  /*8b70*/  IMAD.U32 R0, RZ, RZ, UR37 ;  /* 0x00000025ff007e24 */ /* 0x000fe6000f8e00ff */
[----:B------:R-:W-:Y:S04]  /*8b80*/  UISETP.NE.AND UP0, UPT, UR51, 0x4, UPT ;  /* 0x000000043300788c */ /* 0x000fe8000bf05270 */
[----:B------:R-:W-:Y:S03]  /*8b90*/  USEL UR51, UR51, URZ, UP0 ;  /* 0x000000ff33337287 */ /* 0x000fe60008000000 */
[----:B------:R-:W-:Y:S05]  /*8ba0*/  @P0 LEA R2, R2, UR48, 0x3 ;  /* 0x0000003002020c11 */ /* 0x000fea000f8e18ff */
[----:B------:R-:W-:Y:S05]  /*8bb0*/  @P0 VIADD R2, R2, 0x60 ;  /* 0x0000006002020836 */ /* 0x000fea0000000000 */
[----:B------:R-:W-:Y:S04]  /*8bc0*/  @P0 PRMT R0, R0, 0x654, R2 ;  /* 0x0000065400000816 */ /* 0x000fe80000000002 */
[----:B------:R2:W-:Y:S03]  /*8bd0*/  @P0 SYNCS.ARRIVE.TRANS64.RED.A1T0 RZ, [R0+URZ], RZ ;  /* 0x000000ff00ff09a7 */ /* 0x0005e600081004ff */
.L_x_125:
[----:B------:R-:W-:Y:S01]  /*8be0*/  ISETP.NE.AND P2, PT, R102, RZ, PT ;  /* 0x000000ff6600720c */ /* 0x000fe20003f45270 */
[----:B------:R-:W-:Y:S01]  /*8bf0*/  UIADD3 UR49, UPT, UPT, UR49, 0x4, URZ ;  /* 0x0000000431317890 */ /* 0x000fe2000fffe0ff */
[----:B------:R-:W-:Y:S01]  /*8c00*/  ISETP.NE.AND P0, PT, R104, 0x2, PT ;  /* 0x000000026800780c */ /* 0x000fe20003f05270 */
[----:B------:R-:W-:Y:S01]  /*8c10*/  IMAD.IADD R14, R43, 0x1, R86 ;  /* 0x000000012b0e7824 */ /* 0x000fe200078e0256 */
[----:B------:R-:W-:Y:S01]  /*8c20*/  ISETP.NE.AND P1, PT, R45, 0x4, PT ;  /* 0x000000042d00780c */ /* 0x000fe20003f25270 */
[----:B------:R-:W-:Y:S01]  /*8c30*/  IMAD.IADD R15, R44, 0x1, R87 ;  /* 0x000000012c0f7824 */ /* 0x000fe200078e0257 */
[----:B------:R-:W-:Y:S02]  /*8c40*/  SEL R2, RZ, 0x1, P0 ;  /* 0x00000001ff027807 */ /* 0x000fe40000000000 */
[----:B--2---:R-:W-:Y:S02]  /*8c50*/  SEL R0, RZ, 0x1, P1 ;  /* 0x00000001ff007807 */ /* 0x004fe40000800000 */
[----:B------:R-:W-:Y:S02]  /*8c60*/  LOP3.LUT R96, R96, R2, RZ, 0x3c, !PT ;  /* 0x0000000260607212 */ /* 0x000fe400078e3cff */
[----:B------:R-:W-:Y:S02]  /*8c70*/  LOP3.LUT R97, R97, R0, RZ, 0x3c, !PT ;  /* 0x0000000061617212 */ /* 0x000fe400078e3cff */
[----:B------:R-:W-:Y:S02]  /*8c80*/  @P2 R2UR UR36, R95 ;  /* 0x000000005f2422ca */ /* 0x000fe400000e0000 */
[----:B------:R-:W-:Y:S02]  /*8c90*/  SEL R104, R104, RZ, P0 ;  /* 0x000000ff68687207 */ /* 0x000fe40000000000 */
[----:B------:R-:W-:Y:S01]  /*8ca0*/  SEL R45, R45, RZ, P1 ;  /* 0x000000ff2d2d7207 */ /* 0x000fe20000800000 */
[----:B------:R-:W-:Y:S10]  /*8cb0*/  @P2 BRA `(.L_x_126) ;  /* 0xffffffc000082947 */ /* 0x000ff4000383ffff */
[----:B------:R-:W-:-:S09]  /*8cc0*/  UISETP.NE.AND UP0, UPT, UR50, URZ, UPT ;  /* 0x000000ff3200728c */ /* 0x000fd2000bf05270 */
[----:B------:R-:W-:Y:S05]  /*8cd0*/  BRA.U !UP0, `(.L_x_127) ;  /* 0x0000000108487547 */ /* 0x000fea000b800000 */
[----:B------:R-:W2:Y:S02]  /*8ce0*/  LDCU.64 UR4, c[0x0][0x890] ;  /* 0x00011200ff0477ac */ /* 0x000ea40008000a00 */
[----:B--2---:R-:W-:-:S04]  /*8cf0*/  UISETP.NE.U32.AND UP0, UPT, UR4, URZ, UPT ;  /* 0x000000ff0400728c */ /* 0x004fc8000bf05070 */
[----:B------:R-:W-:-:S09]  /*8d00*/  UISETP.NE.AND.EX UP0, UPT, UR5, URZ, UPT, UP0 ;  /* 0x000000ff0500728c */ /* 0x000fd2000bf05300 */
[----:B------:R-:W-:Y:S05]  /*8d10*/  BRA.U UP0, `(.L_x_128) ;  /* 0x00000001000c7547 */ /* 0x000fea000b800000 */
[----:B------:R-:W-:-:S13]  /*8d20*/  FSETP.NEU.AND P0, PT, R49, RZ, PT ;  /* 0x000000ff3100720b */ /* 0x000fda0003f0d000 */
[----:B------:R-:W-:Y:S05]  /*8d30*/  @!P0 EXIT ;  /* 0x000000000000894d */ /* 0x000fea0003800000 */
[----:B------:R-:W-:Y:S05]  /*8d40*/  BRA `(.L_x_127) ;  /* 0x00000000002c7947 */ /* 0x000fea0003800000 */
.L_x_128:
[----:B------:R-:W-:Y:S01]  /*8d50*/  ISETP.NE.AND P0, PT, R103, RZ, PT ;  /* 0x000000ff6700720c */ /* 0x000fe20003f05270 */
[----:B------:R-:W-:-:S12]  /*8d60*/  BSSY.RECONVERGENT B0, `(.L_x_127) ;  /* 0x0000009000007945 */ /* 0x000fd80003800200 */
[----:B------:R-:W-:Y:S05]  /*8d70*/  @P0 BRA `(.L_x_129) ;  /* 0x0000000000140947 */ /* 0x000fea0003800000 */
[----:B------:R-:W2:Y:S02]  /*8d80*/  LDCU.64 UR4, c[0x0][0x888] ;  /* 0x00011100ff0477ac */ /* 0x000ea40008000a00 */
[----:B--2---:R-:W-:-:S04]  /*8d90*/  ISETP.NE.U32.AND P0, PT, RZ, UR4, PT ;  /* 0x00000004ff007c0c */ /* 0x004fc8000bf05070 */
[----:B------:R-:W-:-:S13]  /*8da0*/  ISETP.NE.AND.EX P0, PT, RZ, UR5, PT, P0 ;  /* 0x00000005ff007c0c */ /* 0x000fda000bf05300 */
[----:B------:R-:W-:Y:S05]  /*8db0*/  @!P0 EXIT ;  /* 0x000000000000894d */ /* 0x000fea0003800000 */
[----:B------:R-:W-:Y:S05]  /*8dc0*/  BRA `(.L_x_130) ;  /* 0x0000000000087947 */ /* 0x000fea0003800000 */
.L_x_129:
[----:B------:R-:W-:-:S13]  /*8dd0*/  FSETP.NEU.AND P0, PT, R49, RZ, PT ;  /* 0x000000ff3100720b */ /* 0x000fda0003f0d000 */
[----:B------:R-:W-:Y:S05]  /*8de0*/  @!P0 EXIT ;  /* 0x000000000000894d */ /* 0x000fea0003800000 */
.L_x_130:
[----:B------:R-:W-:Y:S05]  /*8df0*/  BSYNC.RECONVERGENT B0 ;  /* 0x0000000000007941 */ /* 0x000fea0003800200 */
.L_x_127:
[----:B------:R-:W-:Y:S01]  /*8e00*/  ULEA UR4, UR51, UR48, 0x3 ;  /* 0x0000003033047291 */ /* 0x000fe2000f8e18ff */
[----:B------:R-:W-:-:S04]  /*8e10*/  DEPBAR.LE SB0, 0x0 ;  /* 0x000080000000791a */ /* 0x000fc80000000000 */
[----:B------:R-:W-:-:S04]  /*8e20*/  UIADD3 UR4, UPT, UPT, UR4, 0x60, URZ ;  /* 0x0000006004047890 */ /* 0x000fc8000fffe0ff */
[----:B------:R-:W-:-:S09]  /*8e30*/  UPRMT UR4, UR37, 0x654, UR4 ;  /* 0x0000065425047896 */ /* 0x000fd20008000004 */
[----:B------:R-:W-:Y:S01]  /*8e40*/  SYNCS.ARRIVE.TRANS64.RED.A1T0 RZ, [UR4], RZ ;  /* 0x000000ffffff79a7 */ /* 0x000fe20008100404 */
[----:B------:R-:W-:Y:S05]  /*8e50*/  EXIT ;  /* 0x000000000000794d */ /* 0x000fea0003800000 */
.L_x_19:
[----:B--2---:R2:W1:Y:S02]  /*8e60*/  SYNCS.PHASECHK.TRANS64.TRYWAIT P0, [R2+URZ+0x100], R3 ;  /* 0x00010003020075a7 */ /* 0x00446400080011ff */
[----:B-1----:R-:W-:Y:S05]  /*8e70*/  @!P0 NANOSLEEP.SYNCS 0x989680 ;  /* 0x009896800000895d */ /* 0x002fea0003900000 */
[----:B------:R-:W1:Y:S02]  /*8e80*/  @!P0 SYNCS.PHASECHK.TRANS64 P0, [R2+URZ+0x100], R3 ;  /* 0x00010003020085a7 */ /* 0x000e6400080010ff */
[----:B-1----:R-:W-:Y:S05]  /*8e90*/  @!P0 BRA `(.L_x_19) ;  /* 0xfffffffc00f08947 */ /* 0x002fea000383ffff */
[----:B------:R-:W-:Y:S05]  /*8ea0*/  BRA `(.L_x_131) ;  /* 0xffffff8400cc7947 */ /* 0x000fea000383ffff */
.L_x_22:
[----:B-1----:R-:W-:-:S07]  /*8eb0*/  MOV R2, UR33 ;  /* 0x0000002100027c02 */ /* 0x002fce0008000f00 */
.L_x_132:
[----:B-1----:R1:W2:Y:S02]  /*8ec0*/  SYNCS.PHASECHK.TRANS64.TRYWAIT P0, [R2+URZ+0x20], R4 ;  /* 0x00002004020075a7 */ /* 0x0022a400080011ff */
[----:B--2---:R-:W-:Y:S05]  /*8ed0*/  @!P0 NANOSLEEP.SYNCS 0x989680 ;  /* 0x009896800000895d */ /* 0x004fea0003900000 */
[----:B------:R-:W2:Y:S02]  /*8ee0*/  @!P0 SYNCS.PHASECHK.TRANS64 P0, [R2+URZ+0x20], R4 ;  /* 0x00002004020085a7 */ /* 0x000ea400080010ff */
[----:B--2---:R-:W-:Y:S05]  /*8ef0*/  @!P0 BRA `(.L_x_132) ;  /* 0xfffffffc00f08947 */ /* 0x004fea000383ffff */
[----:B------:R-:W-:Y:S05]  /*8f00*/  BRA `(.L_x_21) ;  /* 0xffffff88001c7947 */ /* 0x000fea000383ffff */
.L_x_28:
[----:B-1----:R-:W-:-:S07]  /*8f10*/  MOV R2, UR17 ;  /* 0x0000001100027c02 */ /* 0x002fce0008000f00 */
.L_x_133:
[----:B-1----:R1:W2:Y:S02]  /*8f20*/  SYNCS.PHASECHK.TRANS64.TRYWAIT P0, [R2+URZ+0x20], R4 ;  /* 0x00002004020075a7 */ /* 0x0022a400080011ff */
[----:B--2---:R-:W-:Y:S05]  /*8f30*/  @!P0 NANOSLEEP.SYNCS 0x989680 ;  /* 0x009896800000895d */ /* 0x004fea0003900000 */
[----:B------:R-:W2:Y:S02]  /*8f40*/  @!P0 SYNCS.PHASECHK.TRANS64 P0, [R2+URZ+0x20], R4 ;  /* 0x00002004020085a7 */ /* 0x000ea400080010ff */
[----:B--2---:R-:W-:Y:S05]  /*8f50*/  @!P0 BRA `(.L_x_133) ;  /* 0xfffffffc00f08947 */ /* 0x004fea000383ffff */
[----:B------:R-:W-:Y:S05]  /*8f60*/  BRA `(.L_x_27) ;  /* 0xffffff8800c47947 */ /* 0x000fea000383ffff */
.L_x_32:
[----:B-1----:R1:W2:Y:S02]  /*8f70*/  SYNCS.PHASECHK.TRANS64.TRYWAIT P0, [R2+URZ+0x90], R3 ;  /* 0x00009003020075a7 */ /* 0x0022a400080011ff */
[----:B--2---:R-:W-:Y:S05]  /*8f80*/  @!P0 NANOSLEEP.SYNCS 0x989680 ;  /* 0x009896800000895d */ /* 0x004fea0003900000 */
[----:B------:R-:W2:Y:S02]  /*8f90*/  @!P0 SYNCS.PHASECHK.TRANS64 P0, [R2+URZ+0x90], R3 ;  /* 0x00009003020085a7 */ /* 0x000ea400080010ff */
[----:B--2---:R-:W-:Y:S05]  /*8fa0*/  @!P0 BRA `(.L_x_32) ;  /* 0xfffffffc00f08947 */ /* 0x004fea000383ffff */
[----:B------:R-:W-:Y:S05]  /*8fb0*/  BRA `(.L_x_134) ;  /* 0xffffff8c00547947 */ /* 0x000fea000383ffff */
.L_x_36:
[----:B----4-:R-:W-:-:S07]  /*8fc0*/  MOV R0, UR5 ;  /* 0x0000000500007c02 */ /* 0x010fce0008000f00 */
.L_x_135:
[----:B-1----:R1:W2:Y:S02]  /*8fd0*/  SYNCS.PHASECHK.TRANS64.TRYWAIT P0, [R0+URZ], R2 ;  /* 0x00000002000075a7 */ /* 0x0022a400080011ff */
[----:B--2---:R-:W-:Y:S05]  /*8fe0*/  @!P0 NANOSLEEP.SYNCS 0x989680 ;  /* 0x009896800000895d */ /* 0x004fea0003900000 */
[----:B------:R-:W2:Y:S02]  /*8ff0*/  @!P0 SYNCS.PHASECHK.TRANS64 P0, [R0+URZ], R2 ;  /* 0x00000002000085a7 */ /* 0x000ea400080010ff */
[----:B--2---:R-:W-:Y:S05]  /*9000*/  @!P0 BRA `(.L_x_135) ;  /* 0xfffffffc00f08947 */ /* 0x004fea000383ffff */
[----:B------:R-:W-:Y:S05]  /*9010*/  BRA `(.L_x_136) ;  /* 0xffffff9000c47947 */ /* 0x000fea000383ffff */
.L_x_37:
[----:B----4-:R-:W-:-:S07]  /*9020*/  MOV R0, UR5 ;  /* 0x0000000500007c02 */ /* 0x010fce0008000f00 */
.L_x_137:
[----:B-1----:R1:W2:Y:S02]  /*9030*/  SYNCS.PHASECHK.TRANS64.TRYWAIT P0, [R0+URZ], R3 ;  /* 0x00000003000075a7 */ /* 0x0022a400080011ff */
[----:B--2---:R-:W-:Y:S05]  /*9040*/  @!P0 NANOSLEEP.SYNCS 0x989680 ;  /* 0x009896800000895d */ /* 0x004fea0003900000 */
[----:B------:R-:W2:Y:S02]  /*9050*/  @!P0 SYNCS.PHASECHK.TRANS64 P0, [R0+URZ], R3 ;  /* 0x00000003000085a7 */ /* 0x000ea400080010ff */
[----:B--2---:R-:W-:Y:S05]  /*9060*/  @!P0 BRA `(.L_x_137) ;  /* 0xfffffffc00f08947 */ /* 0x004fea000383ffff */
[----:B------:R-:W-:Y:S05]  /*9070*/  BRA `(.L_x_138) ;  /* 0xffffff9000d07947 */ /* 0x000fea000383ffff */
.L_x_38:
[----:B----4-:R-:W-:-:S07]  /*9080*/  MOV R0, UR5 ;  /* 0x0000000500007c02 */ /* 0x010fce0008000f00 */
.L_x_139:
[----:B-1----:R1:W2:Y:S02]  /*9090*/  SYNCS.PHASECHK.TRANS64.TRYWAIT P0, [R0+URZ], R3 ;  /* 0x00000003000075a7 */ /* 0x0022a400080011ff */
[----:B--2---:R-:W-:Y:S05]  /*90a0*/  @!P0 NANOSLEEP.SYNCS 0x989680 ;  /* 0x009896800000895d */ /* 0x004fea0003900000 */
[----:B------:R-:W2:Y:S02]  /*90b0*/  @!P0 SYNCS.PHASECHK.TRANS64 P0, [R0+URZ], R3 ;  /* 0x00000003000085a7 */ /* 0x000ea400080010ff */
[----:B--2---:R-:W-:Y:S05]  /*90c0*/  @!P0 BRA `(.L_x_139) ;  /* 0xfffffffc00f08947 */ /* 0x004fea000383ffff */
[----:B------:R-:W-:Y:S05]  /*90d0*/  BRA `(.L_x_140) ;  /* 0xffffff9000dc7947 */ /* 0x000fea000383ffff */
.L_x_41:
[----:B-1----:R1:W2:Y:S02]  /*90e0*/  SYNCS.PHASECHK.TRANS64.TRYWAIT P0, [R0+URZ+0xf0], R4 ;  /* 0x0000f004000075a7 */ /* 0x0022a400080011ff */
[----:B--2---:R-:W-:Y:S05]  /*90f0*/  @!P0 NANOSLEEP.SYNCS 0x989680 ;  /* 0x009896800000895d */ /* 0x004fea0003900000 */
[----:B------:R-:W2:Y:S02]  /*9100*/  @!P0 SYNCS.PHASECHK.TRANS64 P0, [R0+URZ+0xf0], R4 ;  /* 0x0000f004000085a7 */ /* 0x000ea400080010ff */
[----:B--2---:R-:W-:Y:S05]  /*9110*/  @!P0 BRA `(.L_x_41) ;  /* 0xfffffffc00f08947 */ /* 0x004fea000383ffff */
[----:B------:R-:W-:Y:S05]  /*9120*/  BRA `(.L_x_141) ;  /* 0xffffff9400387947 */ /* 0x000fea000383ffff */
.L_x_42:
[----:B------:R-:W-:-:S07]  /*9130*/  MOV R0, UR5 ;  /* 0x0000000500007c02 */ /* 0x000fce0008000f00 */
.L_x_142:
[----:B-1----:R1:W2:Y:S02]  /*9140*/  SYNCS.PHASECHK.TRANS64.TRYWAIT P0, [R0+URZ+0xa0], R5 ;  /* 0x0000a005000075a7 */ /* 0x0022a400080011ff */
[----:B--2---:R-:W-:Y:S05]  /*9150*/  @!P0 NANOSLEEP.SYNCS 0x989680 ;  /* 0x009896800000895d */ /* 0x004fea0003900000 */
[----:B------:R-:W2:Y:S02]  /*9160*/  @!P0 SYNCS.PHASECHK.TRANS64 P0, [R0+URZ+0xa0], R5 ;  /* 0x0000a005000085a7 */ /* 0x000ea400080010ff */
[----:B--2---:R-:W-:Y:S05]  /*9170*/  @!P0 BRA `(.L_x_142) ;  /* 0xfffffffc00f08947 */ /* 0x004fea000383ffff */
[----:B------:R-:W-:Y:S05]  /*9180*/  BRA `(.L_x_143) ;  /* 0xffffff9400487947 */ /* 0x000fea000383ffff */
.L_x_43:
[----:B-1----:R1:W2:Y:S02]  /*9190*/  SYNCS.PHASECHK.TRANS64.TRYWAIT P1, [R0+URZ+0x90], R4 ;  /* 0x00009004000075a7 */ /* 0x0022a400080211ff */
[----:B--2---:R-:W-:Y:S05]  /*91a0*/  @!P1 NANOSLEEP.SYNCS 0x989680 ;  /* 0x009896800000995d */ /* 0x004fea0003900000 */
[----:B------:R-:W2:Y:S02]  /*91b0*/  @!P1 SYNCS.PHASECHK.TRANS64 P1, [R0+URZ+0x90], R4 ;  /* 0x00009004000095a7 */ /* 0x000ea400080210ff */
[----:B--2---:R-:W-:Y:S05]  /*91c0*/  @!P1 BRA `(.L_x_43) ;  /* 0xfffffffc00f09947 */ /* 0x004fea000383ffff */
[----:B------:R-:W-:Y:S05]  /*91d0*/  BRA `(.L_x_144) ;  /* 0xffffff9400787947 */ /* 0x000fea000383ffff */
.L_x_46:
[----:B------:R-:W-:-:S07]  /*91e0*/  MOV R0, UR5 ;  /* 0x0000000500007c02 */ /* 0x000fce0008000f00 */
.L_x_145:
[----:B-1----:R1:W2:Y:S02]  /*91f0*/  SYNCS.PHASECHK.TRANS64.TRYWAIT P0, [R0+URZ+0xa0], R2 ;  /* 0x0000a002000075a7 */ /* 0x0022a400080011ff */
[----:B--2---:R-:W-:Y:S05]  /*9200*/  @!P0 NANOSLEEP.SYNCS 0x989680 ;  /* 0x009896800000895d */ /* 0x004fea0003900000 */
[----:B------:R-:W2:Y:S02]  /*9210*/  @!P0 SYNCS.PHASECHK.TRANS64 P0, [R0+URZ+0xa0], R2 ;  /* 0x0000a002000085a7 */ /* 0x000ea400080010ff */
[----:B--2---:R-:W-:Y:S05]  /*9220*/  @!P0 BRA `(.L_x_145) ;  /* 0xfffffffc00f08947 */ /* 0x004fea000383ffff */
[----:B------:R-:W-:Y:S05]  /*9230*/  BRA `(.L_x_45) ;  /* 0xffffff9400cc7947 */ /* 0x000fea000383ffff */
.L_x_53:
[----:B-1----:R1:W2:Y:S02]  /*9240*/  SYNCS.PHASECHK.TRANS64.TRYWAIT P1, [R0+URZ+0x90], R2 ;  /* 0x00009002000075a7 */ /* 0x0022a400080211ff */
[----:B--2---:R-:W-:Y:S05]  /*9250*/  @!P1 NANOSLEEP.SYNCS 0x989680 ;  /* 0x009896800000995d */ /* 0x004fea0003900000 */
[----:B------:R-:W2:Y:S02]  /*9260*/  @!P1 SYNCS.PHASECHK.TRANS64 P1, [R0+URZ+0x90], R2 ;  /* 0x00009002000095a7 */ /* 0x000ea400080210ff */
[----:B--2---:R-:W-:Y:S05]  /*9270*/  @!P1 BRA `(.L_x_53) ;  /* 0xfffffffc00f09947 */ /* 0x004fea000383ffff */
[----:B------:R-:W-:Y:S05]  /*9280*/  BRA `(.L_x_146) ;  /* 0xffffff9c003c7947 */ /* 0x000fea000383ffff */
.L_x_54:
[----:B------:R-:W-:-:S07]  /*9290*/  MOV R2, UR7 ;  /* 0x0000000700027c02 */ /* 0x000fce0008000f00 */
.L_x_147:
[----:B-1----:R1:W2:Y:S02]  /*92a0*/  SYNCS.PHASECHK.TRANS64.TRYWAIT P0, [R2+URZ+0xd0], R0 ;  /* 0x0000d000020075a7 */ /* 0x0022a400080011ff */
[----:B--2---:R-:W-:Y:S05]  /*92b0*/  @!P0 NANOSLEEP.SYNCS 0x989680 ;  /* 0x009896800000895d */ /* 0x004fea0003900000 */
[----:B------:R-:W2:Y:S02]  /*92c0*/  @!P0 SYNCS.PHASECHK.TRANS64 P0, [R2+URZ+0xd0], R0 ;  /* 0x0000d000020085a7 */ /* 0x000ea400080010ff */
[----:B--2---:R-:W-:Y:S05]  /*92d0*/  @!P0 BRA `(.L_x_147) ;  /* 0xfffffffc00f08947 */ /* 0x004fea000383ffff */
[----:B------:R-:W-:Y:S05]  /*92e0*/  BRA `(.L_x_148) ;  /* 0xffffff9c008c7947 */ /* 0x000fea000383ffff */
.L_x_57:
[----:B------:R-:W-:Y:S07]  /*92f0*/  MOV R0, UR6 ;  /* 0x0000000600007c02 */ /* 0x000fee0008000f00 */
.L_x_149:
[----:B-1----:R1:W2:Y:S02]  /*9300*/  SYNCS.PHASECHK.TRANS64.TRYWAIT P0, [R0+URZ], R2 ;  /* 0x00000002000075a7 */ /* 0x0022a400080011ff */
[----:B--2---:R-:W-:Y:S05]  /*9310*/  @!P0 NANOSLEEP.SYNCS 0x989680 ;  /* 0x009896800000895d */ /* 0x004fea0003900000 */
[----:B------:R-:W2:Y:S02]  /*9320*/  @!P0 SYNCS.PHASECHK.TRANS64 P0, [R0+URZ], R2 ;  /* 0x00000002000085a7 */ /* 0x000ea400080010ff */
[----:B--2---:R-:W-:Y:S05]  /*9330*/  @!P0 BRA `(.L_x_149) ;  /* 0xfffffffc00f08947 */ /* 0x004fea000383ffff */
[----:B------:R-:W-:Y:S05]  /*9340*/  BRA `(.L_x_56) ;  /* 0xffffff9c00a87947 */ /* 0x000fea000383ffff */
.L_x_60:
[----:B------:R-:W-:-:S07]  /*9350*/  MOV R0, UR6 ;  /* 0x0000000600007c02 */ /* 0x000fce0008000f00 */
.L_x_150:
[----:B--2---:R2:W4:Y:S02]  /*9360*/  SYNCS.PHASECHK.TRANS64.TRYWAIT P0, [R0+URZ], R2 ;  /* 0x00000002000075a7 */ /* 0x00452400080011ff */
[----:B----4-:R-:W-:Y:S05]  /*9370*/  @!P0 NANOSLEEP.SYNCS 0x989680 ;  /* 0x009896800000895d */ /* 0x010fea0003900000 */
[----:B------:R-:W4:Y:S02]  /*9380*/  @!P0 SYNCS.PHASECHK.TRANS64 P0, [R0+URZ], R2 ;  /* 0x00000002000085a7 */ /* 0x000f2400080010ff */
[----:B----4-:R-:W-:Y:S05]  /*9390*/  @!P0 BRA `(.L_x_150) ;  /* 0xfffffffc00f08947 */ /* 0x010fea000383ffff */
[----:B------:R-:W-:Y:S05]  /*93a0*/  BRA `(.L_x_151) ;  /* 0xffffffa000847947 */ /* 0x000fea000383ffff */
.L_x_61:
[----:B------:R-:W-:-:S07]  /*93b0*/  MOV R0, UR6 ;  /* 0x0000000600007c02 */ /* 0x000fce0008000f00 */
.L_x_152:
[----:B-1----:R1:W2:Y:S02]  /*93c0*/  SYNCS.PHASECHK.TRANS64.TRYWAIT P0, [R0+URZ], R3 ;  /* 0x00000003000075a7 */ /* 0x0022a400080011ff */
[----:B--2---:R-:W-:Y:S05]  /*93d0*/  @!P0 NANOSLEEP.SYNCS 0x989680 ;  /* 0x009896800000895d */ /* 0x004fea0003900000 */
[----:B------:R-:W2:Y:S02]  /*93e0*/  @!P0 SYNCS.PHASECHK.TRANS64 P0, [R0+URZ], R3 ;  /* 0x00000003000085a7 */ /* 0x000ea400080010ff */
[----:B--2---:R-:W-:Y:S05]  /*93f0*/  @!P0 BRA `(.L_x_152) ;  /* 0xfffffffc00f08947 */ /* 0x004fea000383ffff */
[----:B------:R-:W-:Y:S05]  /*9400*/  BRA `(.L_x_153) ;  /* 0xffffffa000907947 */ /* 0x000fea000383ffff */
.L_x_62:
[----:B------:R-:W-:-:S07]  /*9410*/  MOV R0, UR6 ;  /* 0x0000000600007c02 */ /* 0x000fce0008000f00 */
.L_x_154:
[----:B-1----:R1:W2:Y:S02]  /*9420*/  SYNCS.PHASECHK.TRANS64.TRYWAIT P0, [R0+URZ], R3 ;  /* 0x00000003000075a7 */ /* 0x0022a400080011ff */
[----:B--2---:R-:W-:Y:S05]  /*9430*/  @!P0 NANOSLEEP.SYNCS 0x989680 ;  /* 0x009896800000895d */ /* 0x004fea0003900000 */
[----:B------:R-:W2:Y:S02]  /*9440*/  @!P0 SYNCS.PHASECHK.TRANS64 P0, [R0+URZ], R3 ;  /* 0x00000003000085a7 */ /* 0x000ea400080010ff */
[----:B--2---:R-:W-:Y:S05]  /*9450*/  @!P0 BRA `(.L_x_154) ;  /* 0xfffffffc00f08947 */ /* 0x004fea000383ffff */
[----:B------:R-:W-:Y:S05]  /*9460*/  BRA `(.L_x_155) ;  /* 0xffffffa0009c7947 */ /* 0x000fea000383ffff */
.L_x_63:
[----:B-1----:R-:W-:-:S07]  /*9470*/  MOV R0, UR7 ;  /* 0x0000000700007c02 */ /* 0x002fce0008000f00 */
.L_x_156:
[----:B-1----:R1:W2:Y:S02]  /*9480*/  SYNCS.PHASECHK.TRANS64.TRYWAIT P0, [R0+URZ], R2 ;  /* 0x00000002000075a7 */ /* 0x0022a400080011ff */
[----:B--2---:R-:W-:Y:S05]  /*9490*/  @!P0 NANOSLEEP.SYNCS 0x989680 ;  /* 0x009896800000895d */ /* 0x004fea0003900000 */
[----:B------:R-:W2:Y:S02]  /*94a0*/  @!P0 SYNCS.PHASECHK.TRANS64 P0, [R0+URZ], R2 ;  /* 0x00000002000085a7 */ /* 0x000ea400080010ff */
[----:B--2---:R-:W-:Y:S05]  /*94b0*/  @!P0 BRA `(.L_x_156) ;  /* 0xfffffffc00f08947 */ /* 0x004fea000383ffff */
[----:B------:R-:W-:Y:S05]  /*94c0*/  BRA `(.L_x_157) ;  /* 0xffffffa000a87947 */ /* 0x000fea000383ffff */
.L_x_68:
[----:B--2---:R2:W3:Y:S02]  /*94d0*/  SYNCS.PHASECHK.TRANS64.TRYWAIT P0, [R0+URZ+0x90], R2 ;  /* 0x00009002000075a7 */ /* 0x0044e400080011ff */
[----:B---3--:R-:W-:Y:S05]  /*94e0*/  @!P0 NANOSLEEP.SYNCS 0x989680 ;  /* 0x009896800000895d */ /* 0x008fea0003900000 */
[----:B------:R-:W3:Y:S02]  /*94f0*/  @!P0 SYNCS.PHASECHK.TRANS64 P0, [R0+URZ+0x90], R2 ;  /* 0x00009002000085a7 */ /* 0x000ee400080010ff */
[----:B---3--:R-:W-:Y:S05]  /*9500*/  @!P0 BRA `(.L_x_68) ;  /* 0xfffffffc00f08947 */ /* 0x008fea000383ffff */
[----:B------:R-:W-:Y:S05]  /*9510*/  BRA `(.L_x_158) ;  /* 0xffffffa400b47947 */ /* 0x000fea000383ffff */
.L_x_71:
[----:B------:R-:W-:Y:S07]  /*9520*/  MOV R0, UR7 ;  /* 0x0000000700007c02 */ /* 0x000fee0008000f00 */
.L_x_159:
[----:B--2---:R2:W3:Y:S02]  /*9530*/  SYNCS.PHASECHK.TRANS64.TRYWAIT P0, [R0+URZ+0x88], R2 ;  /* 0x00008802000075a7 */ /* 0x0044e400080011ff */
[----:B---3--:R-:W-:Y:S05]  /*9540*/  @!P0 NANOSLEEP.SYNCS 0x989680 ;  /* 0x009896800000895d */ /* 0x008fea0003900000 */
[----:B------:R-:W3:Y:S02]  /*9550*/  @!P0 SYNCS.PHASECHK.TRANS64 P0, [R0+URZ+0x88], R2 ;  /* 0x00008802000085a7 */ /* 0x000ee400080010ff */
[----:B---3--:R-:W-:Y:S05]  /*9560*/  @!P0 BRA `(.L_x_159) ;  /* 0xfffffffc00f08947 */ /* 0x008fea000383ffff */
[----:B------:R-:W-:Y:S05]  /*9570*/  BRA `(.L_x_70) ;  /* 0xffffffa800947947 */ /* 0x000fea000383ffff */
.L_x_74:
[----:B------:R-:W-:Y:S07]  /*9580*/  MOV R0, UR7 ;  /* 0x0000000700007c02 */ /* 0x000fee0008000f00 */
.L_x_160:
[----:B-1----:R1:W2:Y:S02]  /*9590*/  SYNCS.PHASECHK.TRANS64.TRYWAIT P0, [R0+URZ+0x60], R14 ;  /* 0x0000600e000075a7 */ /* 0x0022a400080011ff */
[----:B--2---:R-:W-:Y:S05]  /*95a0*/  @!P0 NANOSLEEP.SYNCS 0x989680 ;  /* 0x009896800000895d */ /* 0x004fea0003900000 */
[----:B------:R-:W2:Y:S02]  /*95b0*/  @!P0 SYNCS.PHASECHK.TRANS64 P0, [R0+URZ+0x60], R14 ;  /* 0x0000600e000085a7 */ /* 0x000ea400080010ff */
[----:B--2---:R-:W-:Y:S05]  /*95c0*/  @!P0 BRA `(.L_x_160) ;  /* 0xfffffffc00f08947 */ /* 0x004fea000383ffff */
[----:B------:R-:W-:Y:S05]  /*95d0*/  BRA `(.L_x_161) ;  /* 0xffffffac000c7947 */ /* 0x000fea000383ffff */
.L_x_75:
[----:B------:R-:W-:Y:S07]  /*95e0*/  MOV R0, UR7 ;  /* 0x0000000700007c02 */ /* 0x000fee0008000f00 */
.L_x_162:
[----:B-1----:R1:W2:Y:S02]  /*95f0*/  SYNCS.PHASECHK.TRANS64.TRYWAIT P0, [R0+URZ+0x68], R14 ;  /* 0x0000680e000075a7 */ /* 0x0022a400080011ff */
[----:B--2---:R-:W-:Y:S05]  /*9600*/  @!P0 NANOSLEEP.SYNCS 0x989680 ;  /* 0x009896800000895d */ /* 0x004fea0003900000 */
[----:B------:R-:W2:Y:S02]  /*9610*/  @!P0 SYNCS.PHASECHK.TRANS64 P0, [R0+URZ+0x68], R14 ;  /* 0x0000680e000085a7 */ /* 0x000ea400080010ff */
[----:B--2---:R-:W-:Y:S05]  /*9620*/  @!P0 BRA `(.L_x_162) ;  /* 0xfffffffc00f08947 */ /* 0x004fea000383ffff */
[----:B------:R-:W-:Y:S05]  /*9630*/  BRA `(.L_x_163) ;  /* 0xffffffac00447947 */ /* 0x000fea000383ffff */
.L_x_76:
[----:B------:R-:W-:Y:S07]  /*9640*/  MOV R0, UR7 ;  /* 0x0000000700007c02 */ /* 0x000fee0008000f00 */
.L_x_164:
[----:B-1----:R1:W2:Y:S02]  /*9650*/  SYNCS.PHASECHK.TRANS64.TRYWAIT P0, [R0+URZ+0x70], R14 ;  /* 0x0000700e000075a7 */ /* 0x0022a400080011ff */
[----:B--2---:R-:W-:Y:S05]  /*9660*/  @!P0 NANOSLEEP.SYNCS 0x989680 ;  /* 0x009896800000895d */ /* 0x004fea0003900000 */
[----:B------:R-:W2:Y:S02]  /*9670*/  @!P0 SYNCS.PHASECHK.TRANS64 P0, [R0+URZ+0x70], R14 ;  /* 0x0000700e000085a7 */ /* 0x000ea400080010ff */
[----:B--2---:R-:W-:Y:S05]  /*9680*/  @!P0 BRA `(.L_x_164) ;  /* 0xfffffffc00f08947 */ /* 0x004fea000383ffff */
[----:B------:R-:W-:Y:S05]  /*9690*/  BRA `(.L_x_165) ;  /* 0xffffffac00887947 */ /* 0x000fea000383ffff */
.L_x_77:
[----:B------:R-:W-:Y:S07]  /*96a0*/  MOV R0, UR7 ;  /* 0x0000000700007c02 */ /* 0x000fee0008000f00 */
.L_x_166:
[----:B-1----:R1:W2:Y:S02]  /*96b0*/  SYNCS.PHASECHK.TRANS64.TRYWAIT P0, [R0+URZ+0x78], R14 ;  /* 0x0000780e000075a7 */ /* 0x0022a400080011ff */
[----:B--2---:R-:W-:Y:S05]  /*96c0*/  @!P0 NANOSLEEP.SYNCS 0x989680 ;  /* 0x009896800000895d */ /* 0x004fea0003900000 */
[----:B------:R-:W2:Y:S02]  /*96d0*/  @!P0 SYNCS.PHASECHK.TRANS64 P0, [R0+URZ+0x78], R14 ;  /* 0x0000780e000085a7 */ /* 0x000ea400080010ff */
[----:B--2---:R-:W-:Y:S05]  /*96e0*/  @!P0 BRA `(.L_x_166) ;  /* 0xfffffffc00f08947 */ /* 0x004fea000383ffff */
[----:B------:R-:W-:Y:S05]  /*96f0*/  BRA `(.L_x_167) ;  /* 0xffffffb0000c7947 */ /* 0x000fea000383ffff */
.L_x_79:
[----:B------:R-:W-:-:S07]  /*9700*/  MOV R0, UR7 ;  /* 0x0000000700007c02 */ /* 0x000fce0008000f00 */
.L_x_168:
[----:B-1----:R1:W3:Y:S02]  /*9710*/  SYNCS.PHASECHK.TRANS64.TRYWAIT P0, [R0+URZ+0x60], R2 ;  /* 0x00006002000075a7 */ /* 0x0022e400080011ff */
[----:B---3--:R-:W-:Y:S05]  /*9720*/  @!P0 NANOSLEEP.SYNCS 0x989680 ;  /* 0x009896800000895d */ /* 0x008fea0003900000 */
[----:B------:R-:W3:Y:S02]  /*9730*/  @!P0 SYNCS.PHASECHK.TRANS64 P0, [R0+URZ+0x60], R2 ;  /* 0x00006002000085a7 */ /* 0x000ee400080010ff */
[----:B---3--:R-:W-:Y:S05]  /*9740*/  @!P0 BRA `(.L_x_168) ;  /* 0xfffffffc00f08947 */ /* 0x008fea000383ffff */
[----:B------:R-:W-:Y:S05]  /*9750*/  BRA `(.L_x_169) ;  /* 0xffffffb0007c7947 */ /* 0x000fea000383ffff */
.L_x_80:
[----:B-1----:R-:W-:-:S07]  /*9760*/  MOV R0, UR7 ;  /* 0x0000000700007c02 */ /* 0x002fce0008000f00 */
.L_x_170:
[----:B-1----:R1:W3:Y:S02]  /*9770*/  SYNCS.PHASECHK.TRANS64.TRYWAIT P0, [R0+URZ+0x68], R2 ;  /* 0x00006802000075a7 */ /* 0x0022e400080011ff */
[----:B---3--:R-:W-:Y:S05]  /*9780*/  @!P0 NANOSLEEP.SYNCS 0x989680 ;  /* 0x009896800000895d */ /* 0x008fea0003900000 */
[----:B------:R-:W3:Y:S02]  /*9790*/  @!P0 SYNCS.PHASECHK.TRANS64 P0, [R0+URZ+0x68], R2 ;  /* 0x00006802000085a7 */ /* 0x000ee400080010ff */
[----:B---3--:R-:W-:Y:S05]  /*97a0*/  @!P0 BRA `(.L_x_170) ;  /* 0xfffffffc00f08947 */ /* 0x008fea000383ffff */
[----:B------:R-:W-:Y:S05]  /*97b0*/  BRA `(.L_x_171) ;  /* 0xffffffb0006c7947 */ /* 0x000fea000383ffff */
.L_x_81:
[----:B-1----:R-:W-:-:S07]  /*97c0*/  MOV R0, UR7 ;  /* 0x0000000700007c02 */ /* 0x002fce0008000f00 */
.L_x_172:
[----:B-1----:R1:W3:Y:S02]  /*97d0*/  SYNCS.PHASECHK.TRANS64.TRYWAIT P0, [R0+URZ+0x70], R2 ;  /* 0x00007002000075a7 */ /* 0x0022e400080011ff */
[----:B---3--:R-:W-:Y:S05]  /*97e0*/  @!P0 NANOSLEEP.SYNCS 0x989680 ;  /* 0x009896800000895d */ /* 0x008fea0003900000 */
[----:B------:R-:W3:Y:S02]  /*97f0*/  @!P0 SYNCS.PHASECHK.TRANS64 P0, [R0+URZ+0x70], R2 ;  /* 0x00007002000085a7 */ /* 0x000ee400080010ff */
[----:B---3--:R-:W-:Y:S05]  /*9800*/  @!P0 BRA `(.L_x_172) ;  /* 0xfffffffc00f08947 */ /* 0x008fea000383ffff */
[----:B------:R-:W-:Y:S05]  /*9810*/  BRA `(.L_x_173) ;  /* 0xffffffb0005c7947 */ /* 0x000fea000383ffff */
.L_x_83:
[----:B--2---:R2:W4:Y:S02]  /*9820*/  SYNCS.PHASECHK.TRANS64.TRYWAIT P0, [R0+URZ+0x90], R2 ;  /* 0x00009002000075a7 */ /* 0x00452400080011ff */
[----:B----4-:R-:W-:Y:S05]  /*9830*/  @!P0 NANOSLEEP.SYNCS 0x989680 ;  /* 0x009896800000895d */ /* 0x010fea0003900000 */
[----:B------:R-:W4:Y:S02]  /*9840*/  @!P0 SYNCS.PHASECHK.TRANS64 P0, [R0+URZ+0x90], R2 ;  /* 0x00009002000085a7 */ /* 0x000f2400080010ff */
[----:B----4-:R-:W-:Y:S05]  /*9850*/  @!P0 BRA `(.L_x_83) ;  /* 0xfffffffc00f08947 */ /* 0x010fea000383ffff */
[----:B------:R-:W-:Y:S05]  /*9860*/  BRA `(.L_x_174) ;  /* 0xffffffb400307947 */ /* 0x000fea000383ffff */
.L_x_94:
[----:B-1----:R-:W-:Y:S04]  /*9870*/  MOV R0, UR48 ;  /* 0x0000003000007c02 */ /* 0x002fe80008000f00 */
[----:B------:R1:W3:Y:S03]  /*9880*/  SYNCS.PHASECHK.TRANS64.TRYWAIT P1, [R0+URZ+0x40], R3 ;  /* 0x00004003000075a7 */ /* 0x0002e600080211ff */
[----:B---3--:R-:W-:Y:S05]  /*9890*/  @!P1 NANOSLEEP.SYNCS 0x989680 ;  /* 0x009896800000995d */ /* 0x008fea0003900000 */
[----:B------:R-:W3:Y:S02]  /*98a0*/  @!P1 SYNCS.PHASECHK.TRANS64 P1, [R0+URZ+0x40], R3 ;  /* 0x00004003000095a7 */ /* 0x000ee400080210ff */
[----:B---3--:R-:W-:Y:S05]  /*98b0*/  @!P1 BRA `(.L_x_94) ;  /* 0xfffffffc00ec9947 */ /* 0x008fea000383ffff */
[----:B------:R-:W-:Y:S05]  /*98c0*/  BRA `(.L_x_93) ;  /* 0xffffffc000687947 */ /* 0x000fea000383ffff */
.L_x_96:
[----:B-1----:R1:W2:Y:S02]  /*98d0*/  SYNCS.PHASECHK.TRANS64.TRYWAIT P0, [R64+URZ+0xb0], R2 ;  /* 0x0000b002400075a7 */ /* 0x0022a400080011ff */
[----:B--2---:R-:W-:Y:S05]  /*98e0*/  @!P0 NANOSLEEP.SYNCS 0x989680 ;  /* 0x009896800000895d */ /* 0x004fea0003900000 */
[----:B------:R-:W2:Y:S02]  /*98f0*/  @!P0 SYNCS.PHASECHK.TRANS64 P0, [R64+URZ+0xb0], R2 ;  /* 0x0000b002400085a7 */ /* 0x000ea400080010ff */
[----:B--2---:R-:W-:Y:S05]  /*9900*/  @!P0 BRA `(.L_x_96) ;  /* 0xfffffffc00f08947 */ /* 0x004fea000383ffff */
[----:B------:R-:W-:Y:S05]  /*9910*/  BRA `(.L_x_95) ;  /* 0xffffffc000947947 */ /* 0x000fea000383ffff */
.L_x_105:
[----:B--2---:R2:W3:Y:S02]  /*9920*/  SYNCS.PHASECHK.TRANS64.TRYWAIT P0, [R2+URZ+0x40], R0 ;  /* 0x00004000020075a7 */ /* 0x0044e400080011ff */
[----:B---3--:R-:W-:Y:S05]  /*9930*/  @!P0 NANOSLEEP.SYNCS 0x989680 ;  /* 0x009896800000895d */ /* 0x008fea0003900000 */
[----:B------:R-:W3:Y:S02]  /*9940*/  @!P0 SYNCS.PHASECHK.TRANS64 P0, [R2+URZ+0x40], R0 ;  /* 0x00004000020085a7 */ /* 0x000ee400080010ff */
[----:B---3--:R-:W-:Y:S05]  /*9950*/  @!P0 BRA `(.L_x_105) ;  /* 0xfffffffc00f08947 */ /* 0x008fea000383ffff */
[----:B------:R-:W-:Y:S05]  /*9960*/  BRA `(.L_x_104) ;  /* 0xffffffcc00787947 */ /* 0x000fea000383ffff */
.L_x_113:
[----:B--2---:R2:W3:Y:S02]  /*9970*/  SYNCS.PHASECHK.TRANS64.TRYWAIT P0, [R0+URZ+0x40], R5 ;  /* 0x00004005000075a7 */ /* 0x0044e400080011ff */
[----:B---3--:R-:W-:Y:S05]  /*9980*/  @!P0 NANOSLEEP.SYNCS 0x989680 ;  /* 0x009896800000895d */ /* 0x008fea0003900000 */
[----:B------:R-:W3:Y:S02]  /*9990*/  @!P0 SYNCS.PHASECHK.TRANS64 P0, [R0+URZ+0x40], R5 ;  /* 0x00004005000085a7 */ /* 0x000ee400080010ff */
[----:B---3--:R-:W-:Y:S05]  /*99a0*/  @!P0 BRA `(.L_x_113) ;  /* 0xfffffffc00f08947 */ /* 0x008fea000383ffff */
[----:B------:R-:W-:Y:S05]  /*99b0*/  BRA `(.L_x_112) ;  /* 0xffffffd8007c7947 */ /* 0x000fea000383ffff */
.L_x_121:
[----:B--2---:R2:W3:Y:S02]  /*99c0*/  SYNCS.PHASECHK.TRANS64.TRYWAIT P0, [R2+URZ+0x40], R0 ;  /* 0x00004000020075a7 */ /* 0x0044e400080011ff */
[----:B---3--:R-:W-:Y:S05]  /*99d0*/  @!P0 NANOSLEEP.SYNCS 0x989680 ;  /* 0x009896800000895d */ /* 0x008fea0003900000 */
[----:B------:R-:W3:Y:S02]  /*99e0*/  @!P0 SYNCS.PHASECHK.TRANS64 P0, [R2+URZ+0x40], R0 ;  /* 0x00004000020085a7 */ /* 0x000ee400080010ff */
[----:B---3--:R-:W-:Y:S05]  /*99f0*/  @!P0 BRA `(.L_x_121) ;  /* 0xfffffffc00f08947 */ /* 0x008fea000383ffff */
[----:B------:R-:W-:Y:S05]  /*9a00*/  BRA `(.L_x_120) ;  /* 0xffffffe400807947 */ /* 0x000fea000383ffff */
        .weak           $__internal_0_$__cuda_sm10x_tcgen05_guardrail_trap_col_being_dealloced_not_returned_by_alloc
        .type           $__internal_0_$__cuda_sm10x_tcgen05_guardrail_trap_col_being_dealloced_not_returned_by_alloc,@function
        .size           $__internal_0_$__cuda_sm10x_tcgen05_guardrail_trap_col_being_dealloced_not_returned_by_alloc,($__internal_1_$__cuda_sm10x_tcgen05_guardrail_trap_phase_invalid_during_alloc - $__internal_0_$__cuda_sm10x_tcgen05_guardrail_trap_col_being_dealloced_not_returned_by_alloc)
$__internal_0_$__cuda_sm10x_tcgen05_guardrail_trap_col_being_dealloced_not_returned_by_alloc:
[----:B------:R-:W-:Y:S05]  /*9a10*/  BPT.TRAP 0x1 ;  /* 0x000000040000795c */ /* 0x000fea0000300000 */
[----:B------:R-:W-:-:S04]  /*9a20*/  HFMA2 R3, -RZ, RZ, 0, 0 ;  /* 0x00000000ff037431 */ /* 0x000fc800000001ff */
[----:B------:R-:W-:Y:S05]  /*9a30*/  RET.REL.NODEC R2 `(_ZN7cutlass13device_kernelINS_4gemm6kernel13GemmUniversalIN4cute5tupleIJiiiiEEENS1_10collective13CollectiveMmaINS1_35MainloopSm100TmaUmmaWarpSpecializedILi4ELi2ELi4ENS5_IJNS4_1CILi1EEESB_SB_EEEEENS5_IJNSA_ILi64EEENSA_ILi256EEESE_EEENS_10bfloat16_tENS5_IJlSB_lEEESH_SI_NS4_8TiledMMAINS4_8MMA_AtomIJNS4_20SM100_MMA_F16BF16_SSISH_SH_fLi64ELi256ELNS4_4UMMA5MajorE0ELSN_0ELNSM_7ScaleInE0ELSO_0EEEEEENS4_6LayoutISC_NS5_IJNSA_ILi0EEESS_SS_EEEEENS5_IJNS4_10UnderscoreESV_SV_EEEEENS4_13SM90_TMA_LOADENS4_14ComposedLayoutINS4_7SwizzleILi3ELi4ELi3EEENS4_18smem_ptr_flag_bitsILi16EEENSR_INS5_IJNSA_ILi8EEESE_EEENS5_IJSE_SB_EEEEEEEvNS4_8identityESY_S18_vS19_EENS_8epilogue10collective18CollectiveEpilogueINS1B_23Sm100TmaWarpSpecializedILi4ELi2ELi32ELb1ELb0EEEJSG_NS5_IJNSR_ISE_SB_EES1G_EEESH_SI_SH_SI_NS1B_6fusion15FusionCallbacksIS1F_NS1I_17LinearCombinationISH_fSH_fLNS_15FloatRoundStyleE2EEESG_S1H_JEEENS4_5SM1004TMEM4LOAD26SM100_TMEM_LOAD_16dp256b8xESY_S18_NS4_17SM75_U32x4_LDSM_NENS4_14SM90_TMA_STOREES18_NS4_17SM90_U32x4_STSM_NENS4_39AutoVectorizingCopyWithAssumedAlignmentILi128EEEEEEvvEEEEvNT_6ParamsE) ;  /* 0xffffff6402707950 */ /* 0x000fea0003c3ffff */
        .weak           $__internal_1_$__cuda_sm10x_tcgen05_guardrail_trap_phase_invalid_during_alloc
        .type           $__internal_1_$__cuda_sm10x_tcgen05_guardrail_trap_phase_invalid_during_alloc,@function
        .size           $__internal_1_$__cuda_sm10x_tcgen05_guardrail_trap_phase_invalid_during_alloc,($__internal_2_$__cuda_sm10x_tcgen05_guardrail_trap_unallocated_columns_being_dealloced - $__internal_1_$__cuda_sm10x_tcgen05_guardrail_trap_phase_invalid_during_alloc)
$__internal_1_$__cuda_sm10x_tcgen05_guardrail_trap_phase_invalid_during_alloc:
[----:B------:R-:W-:Y:S05]  /*9a40*/  BPT.TRAP 0x1 ;  /* 0x000000040000795c */ /* 0x000fea0000300000 */
[----:B------:R-:W-:-:S04]  /*9a50*/  MOV R3, 0x0 ;  /* 0x0000000000037802 */ /* 0x000fc80000000f00 */
[----:B------:R-:W-:Y:S05]  /*9a60*/  RET.REL.NODEC R2 `(_ZN7cutlass13device_kernelINS_4gemm6kernel13GemmUniversalIN4cute5tupleIJiiiiEEENS1_10collective13CollectiveMmaINS1_35MainloopSm100TmaUmmaWarpSpecializedILi4ELi2ELi4ENS5_IJNS4_1CILi1EEESB_SB_EEEEENS5_IJNSA_ILi64EEENSA_ILi256EEESE_EEENS_10bfloat16_tENS5_IJlSB_lEEESH_SI_NS4_8TiledMMAINS4_8MMA_AtomIJNS4_20SM100_MMA_F16BF16_SSISH_SH_fLi64ELi256ELNS4_4UMMA5MajorE0ELSN_0ELNSM_7ScaleInE0ELSO_0EEEEEENS4_6LayoutISC_NS5_IJNSA_ILi0EEESS_SS_EEEEENS5_IJNS4_10UnderscoreESV_SV_EEEEENS4_13SM90_TMA_LOADENS4_14ComposedLayoutINS4_7SwizzleILi3ELi4ELi3EEENS4_18smem_ptr_flag_bitsILi16EEENSR_INS5_IJNSA_ILi8EEESE_EEENS5_IJSE_SB_EEEEEEEvNS4_8identityESY_S18_vS19_EENS_8epilogue10collective18CollectiveEpilogueINS1B_23Sm100TmaWarpSpecializedILi4ELi2ELi32ELb1ELb0EEEJSG_NS5_IJNSR_ISE_SB_EES1G_EEESH_SI_SH_SI_NS1B_6fusion15FusionCallbacksIS1F_NS1I_17LinearCombinationISH_fSH_fLNS_15FloatRoundStyleE2EEESG_S1H_JEEENS4_5SM1004TMEM4LOAD26SM100_TMEM_LOAD_16dp256b8xESY_S18_NS4_17SM75_U32x4_LDSM_NENS4_14SM90_TMA_STOREES18_NS4_17SM90_U32x4_STSM_NENS4_39AutoVectorizingCopyWithAssumedAlignmentILi128EEEEEEvvEEEEvNT_6ParamsE) ;  /* 0xffffff6402647950 */ /* 0x000fea0003c3ffff */
        .weak           $__internal_2_$__cuda_sm10x_tcgen05_guardrail_trap_unallocated_columns_being_dealloced
        .type           $__internal_2_$__cuda_sm10x_tcgen05_guardrail_trap_unallocated_columns_being_dealloced,@function
        .size           $__internal_2_$__cuda_sm10x_tcgen05_guardrail_trap_unallocated_columns_being_dealloced,(.L_x_176 - $__internal_2_$__cuda_sm10x_tcgen05_guardrail_trap_unallocated_columns_being_dealloced)
$__internal_2_$__cuda_sm10x_tcgen05_guardrail_trap_unallocated_columns_being_dealloced:
[----:B------:R-:W-:Y:S05]  /*9a70*/  BPT.TRAP 0x1 ;  /* 0x000000040000795c */ /* 0x000fea0000300000 */
[----:B------:R-:W-:-:S04]  /*9a80*/  HFMA2 R3, -RZ, RZ, 0, 0 ;  /* 0x00000000ff037431 */ /* 0x000fc800000001ff */
[----:B------:R-:W-:Y:S05]  /*9a90*/  RET.REL.NODEC R2 `(_ZN7cutlass13device_kernelINS_4gemm6kernel13GemmUniversalIN4cute5tupleIJiiiiEEENS1_10collective13CollectiveMmaINS1_35MainloopSm100TmaUmmaWarpSpecializedILi4ELi2ELi4ENS5_IJNS4_1CILi1EEESB_SB_EEEEENS5_IJNSA_ILi64EEENSA_ILi256EEESE_EEENS_10bfloat16_tENS5_IJlSB_lEEESH_SI_NS4_8TiledMMAINS4_8MMA_AtomIJNS4_20SM100_MMA_F16BF16_SSISH_SH_fLi64ELi256ELNS4_4UMMA5MajorE0ELSN_0ELNSM_7ScaleInE0ELSO_0EEEEEENS4_6LayoutISC_NS5_IJNSA_ILi0EEESS_SS_EEEEENS5_IJNS4_10UnderscoreESV_SV_EEEEENS4_13SM90_TMA_LOADENS4_14ComposedLayoutINS4_7SwizzleILi3ELi4ELi3EEENS4_18smem_ptr_flag_bitsILi16EEENSR_INS5_IJNSA_ILi8EEESE_EEENS5_IJSE_SB_EEEEEEEvNS4_8identityESY_S18_vS19_EENS_8epilogue10collective18CollectiveEpilogueINS1B_23Sm100TmaWarpSpecializedILi4ELi2ELi32ELb1ELb0EEEJSG_NS5_IJNSR_ISE_SB_EES1G_EEESH_SI_SH_SI_NS1B_6fusion15FusionCallbacksIS1F_NS1I_17LinearCombinationISH_fSH_fLNS_15FloatRoundStyleE2EEESG_S1H_JEEENS4_5SM1004TMEM4LOAD26SM100_TMEM_LOAD_16dp256b8xESY_S18_NS4_17SM75_U32x4_LDSM_NENS4_14SM90_TMA_STOREES18_NS4_17SM90_U32x4_STSM_NENS4_39AutoVectorizingCopyWithAssumedAlignmentILi128EEEEEEvvEEEEvNT_6ParamsE) ;  /* 0xffffff6402587950 */ /* 0x000fea0003c3ffff */
.L_x_175:
[----:B------:R-:W-:-:S00]  /*9aa0*/  BRA `(.L_x_175) ;  /* 0xfffffffc00fc7947 */ /* 0x000fc0000383ffff */
[----:B------:R-:W-:-:S00]  /*9ab0*/  NOP ;  /* 0x0000000000007918 */ /* 0x000fc00000000000 */
        /* <DEDUP_REMOVED lines=12> */
.L_x_176:


//--------------------- .nv.global.init           --------------------------
	.section	.nv.global.init,"aw",@progbits
.nv.global.init:
	.type		$str$27,@object
	.size		$str$27,($str$28 - $str$27)
$str$27:
        /*0000*/ 	.byte	0x28, 0x61, 0x64, 0x64, 0x72, 0x65, 0x73, 0x73, 0x20, 0x26, 0x20, 0x6d, 0x61, 0x73, 0x6b, 0x29
        /*0010*/ 	.byte	0x20, 0x3d, 0x3d, 0x20, 0x30, 0x00
	.type		$str$28,@object
	.size		$str$28,($str$26 - $str$28)
$str$28:
        /*0016*/ 	.byte	0x2f, 0x74, 0x6d, 0x70, 0x2f, 0x63, 0x75, 0x74, 0x6c, 0x61, 0x73, 0x73, 0x5f, 0x73, 0x77, 0x65
        /*0026*/ 	.byte	0x65, 0x70, 0x5f, 0x73, 0x72, 0x63, 0x2f, 0x69, 0x6e, 0x63, 0x6c, 0x75, 0x64, 0x65, 0x2f, 0x63
        /*0036*/ 	.byte	0x75, 0x74, 0x65, 0x2f, 0x70, 0x6f, 0x69, 0x6e, 0x74, 0x65, 0x72, 0x5f, 0x66, 0x6c, 0x61, 0x67
        /*0046*/ 	.byte	0x67, 0x65, 0x64, 0x2e, 0x68, 0x70, 0x70, 0x00
	.type		$str$26,@object
	.size		$str$26,($str$25 - $str$26)
$str$26:
        /*004e*/ 	.byte	0x2f, 0x74, 0x6d, 0x70, 0x2f, 0x63, 0x75, 0x74, 0x6c, 0x61, 0x73, 0x73, 0x5f, 0x73, 0x77, 0x65
        /*005e*/ 	.byte	0x65, 0x70, 0x5f, 0x73, 0x72, 0x63, 0x2f, 0x69, 0x6e, 0x63, 0x6c, 0x75, 0x64, 0x65, 0x2f, 0x63
        /*006e*/ 	.byte	0x75, 0x74, 0x65, 0x2f, 0x61, 0x74, 0x6f, 0x6d, 0x2f, 0x63, 0x6f, 0x70, 0x79, 0x5f, 0x74, 0x72
        /*007e*/ 	.byte	0x61, 0x69, 0x74, 0x73, 0x5f, 0x73, 0x6d, 0x31, 0x30, 0x30, 0x2e, 0x68, 0x70, 0x70, 0x00
	.type		$str$25,@object
	.size		$str$25,(__unnamed_1 - $str$25)
$str$25:
        /*008d*/ 	.byte	0x28, 0x28, 0x75, 0x69, 0x6e, 0x74, 0x33, 0x32, 0x5f, 0x74, 0x28, 0x74, 0x68, 0x72, 0x65, 0x61
        /*009d*/ 	.byte	0x64, 0x49, 0x64, 0x78, 0x2e, 0x78, 0x29, 0x20, 0x2f, 0x20, 0x33, 0x32, 0x29, 0x20, 0x25, 0x20
        /*00ad*/ 	.byte	0x34, 0x29, 0x20, 0x3d, 0x3d, 0x20, 0x28, 0x28, 0x28, 0x74, 0x6d, 0x65, 0x6d, 0x5f, 0x61, 0x64
        /*00bd*/ 	.byte	0x64, 0x72, 0x20, 0x3e, 0x3e, 0x20, 0x31, 0x36, 0x29, 0x20, 0x2f, 0x20, 0x33, 0x32, 0x29, 0x20
        /*00cd*/ 	.byte	0x25, 0x20, 0x34, 0x29, 0x00
	.type		__unnamed_1,@object
	.size		__unnamed_1,(__unnamed_2 - __unnamed_1)
__unnamed_1:
        /*00d2*/ 	.byte	0x61, 0x75, 0x74, 0x6f, 0x20, 0x63, 0x75, 0x74, 0x65, 0x3a, 0x3a, 0x61, 0x73, 0x5f, 0x70, 0x6f
        /* <DEDUP_REMOVED lines=24> */
        /*0262*/ 	.byte	0x30, 0x39, 0x36, 0x3e, 0x3e, 0x3e, 0x3e, 0x5d, 0x00
	.type		__unnamed_2,@object
	.size		__unnamed_2,(.L_2 - __unnamed_2)
__unnamed_2:
        /* <DEDUP_REMOVED lines=46> */
        /*054b*/ 	.byte	0x75, 0x74, 0x65, 0x3a, 0x3a, 0x43, 0x3c, 0x30, 0x3e, 0x3e, 0x3e, 0x3e, 0x5d, 0x00
.L_2:


//--------------------- .nv.shared._ZN7cutlass13device_kernelINS_4gemm6kernel13GemmUniversalIN4cute5tupleIJiiiiEEENS1_10collective13CollectiveMmaINS1_35MainloopSm100TmaUmmaWarpSpecializedILi4ELi2ELi4ENS5_IJNS4_1CILi1EEESB_SB_EEEEENS5_IJNSA_ILi64EEENSA_ILi256EEESE_EEENS_10bfloat16_tENS5_IJlSB_lEEESH_SI_NS4_8TiledMMAINS4_8MMA_AtomIJNS4_20SM100_MMA_F16BF16_SSISH_SH_fLi64ELi256ELNS4_4UMMA5MajorE0ELSN_0ELNSM_7ScaleInE0ELSO_0EEEEEENS4_6LayoutISC_NS5_IJNSA_ILi0EEESS_SS_EEEEENS5_IJNS4_10UnderscoreESV_SV_EEEEENS4_13SM90_TMA_LOADENS4_14ComposedLayoutINS4_7SwizzleILi3ELi4ELi3EEENS4_18smem_ptr_flag_bitsILi16EEENSR_INS5_IJNSA_ILi8EEESE_EEENS5_IJSE_SB_EEEEEEEvNS4_8identityESY_S18_vS19_EENS_8epilogue10collective18CollectiveEpilogueINS1B_23Sm100TmaWarpSpecializedILi4ELi2ELi32ELb1ELb0EEEJSG_NS5_IJNSR_ISE_SB_EES1G_EEESH_SI_SH_SI_NS1B_6fusion15FusionCallbacksIS1F_NS1I_17LinearCombinationISH_fSH_fLNS_15FloatRoundStyleE2EEESG_S1H_JEEENS4_5SM1004TMEM4LOAD26SM100_TMEM_LOAD_16dp256b8xESY_S18_NS4_17SM75_U32x4_LDSM_NENS4_14SM90_TMA_STOREES18_NS4_17SM90_U32x4_STSM_NENS4_39AutoVectorizingCopyWithAssumedAlignmentILi128EEEEEEvvEEEEvNT_6ParamsE --------------------------
	.section	.nv.shared._ZN7cutlass13device_kernelINS_4gemm6kernel13GemmUniversalIN4cute5tupleIJiiiiEEENS1_10collective13CollectiveMmaINS1_35MainloopSm100TmaUmmaWarpSpecializedILi4ELi2ELi4ENS5_IJNS4_1CILi1EEESB_SB_EEEEENS5_IJNSA_ILi64EEENSA_ILi256EEESE_EEENS_10bfloat16_tENS5_IJlSB_lEEESH_SI_NS4_8TiledMMAINS4_8MMA_AtomIJNS4_20SM100_MMA_F16BF16_SSISH_SH_fLi64ELi256ELNS4_4UMMA5MajorE0ELSN_0ELNSM_7ScaleInE0ELSO_0EEEEEENS4_6LayoutISC_NS5_IJNSA_ILi0EEESS_SS_EEEEENS5_IJNS4_10UnderscoreESV_SV_EEEEENS4_13SM90_TMA_LOADENS4_14ComposedLayoutINS4_7SwizzleILi3ELi4ELi3EEENS4_18smem_ptr_flag_bitsILi16EEENSR_INS5_IJNSA_ILi8EEESE_EEENS5_IJSE_SB_EEEEEEEvNS4_8identityESY_S18_vS19_EENS_8epilogue10collective18CollectiveEpilogueINS1B_23Sm100TmaWarpSpecializedILi4ELi2ELi32ELb1ELb0EEEJSG_NS5_IJNSR_ISE_SB_EES1G_EEESH_SI_SH_SI_NS1B_6fusion15FusionCallbacksIS1F_NS1I_17LinearCombinationISH_fSH_fLNS_15FloatRoundStyleE2EEESG_S1H_JEEENS4_5SM1004TMEM4LOAD26SM100_TMEM_LOAD_16dp256b8xESY_S18_NS4_17SM75_U32x4_LDSM_NENS4_14SM90_TMA_STOREES18_NS4_17SM90_U32x4_STSM_NENS4_39AutoVectorizingCopyWithAssumedAlignmentILi128EEEEEEvvEEEEvNT_6ParamsE,"aw",@nobits
	.sectionflags	@""
	.align	16
	.zero		1024


//--------------------- .nv.shared.reserved.0     --------------------------
	.section	.nv.shared.reserved.0,"aw",@nobits
	.weak		__nv_reservedSMEM_offset_0_alias
	.size		__nv_reservedSMEM_offset_0_alias, 0, 64
	.other		__nv_reservedSMEM_offset_0_alias,@"STO_CUDA_RESERVED_SHARED STV_DEFAULT"
__nv_reservedSMEM_offset_0_alias:
	.zero		0
.nv.shared.reserved.0:
	.zero		64
	.weak		__nv_reservedSMEM_tcgen05_partition
	.type		__nv_reservedSMEM_tcgen05_partition,@object
	.size		__nv_reservedSMEM_tcgen05_partition,(.L_0 - __nv_reservedSMEM_tcgen05_partition)
__nv_reservedSMEM_tcgen05_partition:
	.zero		32
.L_0:


//--------------------- .nv.global                --------------------------
	.section	.nv.global,"aw",@nobits
.nv.global:
	.type		_ZN40_INTERNAL_02190071_4_k_cu_1a013dbc_170544cute1_E,@object
	.size		_ZN40_INTERNAL_02190071_4_k_cu_1a013dbc_170544cute1_E,(_ZN40_INTERNAL_02190071_4_k_cu_1a013dbc_170544cuda3std3__45__cpo6cbeginE - _ZN40_INTERNAL_02190071_4_k_cu_1a013dbc_170544cute1_E)
_ZN40_INTERNAL_02190071_4_k_cu_1a013dbc_170544cute1_E:
	.zero		1
	.type		_ZN40_INTERNAL_02190071_4_k_cu_1a013dbc_170544cuda3std3__45__cpo6cbeginE,@object
	.size		_ZN40_INTERNAL_02190071_4_k_cu_1a013dbc_170544cuda3std3__45__cpo6cbeginE,(_ZN40_INTERNAL_02190071_4_k_cu_1a013dbc_170544cuda3std3__48in_placeE - _ZN40_INTERNAL_02190071_4_k_cu_1a013dbc_170544cuda3std3__45__cpo6cbeginE)
_ZN40_INTERNAL_02190071_4_k_cu_1a013dbc_170544cuda3std3__45__cpo6cbeginE:
	.zero		1
	.type		_ZN40_INTERNAL_02190071_4_k_cu_1a013dbc_170544cuda3std3__48in_placeE,@object
	.size		_ZN40_INTERNAL_02190071_4_k_cu_1a013dbc_170544cuda3std3__48in_placeE,(_ZN40_INTERNAL_02190071_4_k_cu_1a013dbc_170544cuda3std6ranges3__45__cpo9iter_moveE - _ZN40_INTERNAL_02190071_4_k_cu_1a013dbc_170544cuda3std3__48in_placeE)
_ZN40_INTERNAL_02190071_4_k_cu_1a013dbc_170544cuda3std3__48in_placeE:
	.zero		1
	.type		_ZN40_INTERNAL_02190071_4_k_cu_1a013dbc_170544cuda3std6ranges3__45__cpo9iter_moveE,@object
	.size		_ZN40_INTERNAL_02190071_4_k_cu_1a013dbc_170544cuda3std6ranges3__45__cpo9iter_moveE,(_ZN40_INTERNAL_02190071_4_k_cu_1a013dbc_170544cuda3std3__45__cpo5beginE - _ZN40_INTERNAL_02190071_4_k_cu_1a013dbc_170544cuda3std6ranges3__45__cpo9iter_moveE)
_ZN40_INTERNAL_02190071_4_k_cu_1a013dbc_170544cuda3std6ranges3__45__cpo9iter_moveE:
	.zero		1
	.type		_ZN40_INTERNAL_02190071_4_k_cu_1a013dbc_170544cuda3std3__45__cpo5beginE,@object
	.size		_ZN40_INTERNAL_02190071_4_k_cu_1a013dbc_170544cuda3std3__45__cpo5beginE,(_ZN40_INTERNAL_02190071_4_k_cu_1a013dbc_170544cuda3std3__442_GLOBAL__N__02190071_4_k_cu_1a013dbc_170546ignoreE - _ZN40_INTERNAL_02190071_4_k_cu_1a013dbc_170544cuda3std3__45__cpo5beginE)
_ZN40_INTERNAL_02190071_4_k_cu_1a013dbc_170544cuda3std3__45__cpo5beginE:
	.zero		1
	.type		_ZN40_INTERNAL_02190071_4_k_cu_1a013dbc_170544cuda3std3__442_GLOBAL__N__02190071_4_k_cu_1a013dbc_170546ignoreE,@object
	.size		_ZN40_INTERNAL_02190071_4_k_cu_1a013dbc_170544cuda3std3__442_GLOBAL__N__02190071_4_k_cu_1a013dbc_170546ignoreE,(_ZN40_INTERNAL_02190071_4_k_cu_1a013dbc_170544cute7productE - _ZN40_INTERNAL_02190071_4_k_cu_1a013dbc_170544cuda3std3__442_GLOBAL__N__02190071_4_k_cu_1a013dbc_170546ignoreE)
_ZN40_INTERNAL_02190071_4_k_cu_1a013dbc_170544cuda3std3__442_GLOBAL__N__02190071_4_k_cu_1a013dbc_170546ignoreE:
	.zero		1
	.type		_ZN40_INTERNAL_02190071_4_k_cu_1a013dbc_170544cute7productE,@object
	.size		_ZN40_INTERNAL_02190071_4_k_cu_1a013dbc_170544cute7productE,(_ZN40_INTERNAL_02190071_4_k_cu_1a013dbc_170544cuda3std3__45__cpo3endE - _ZN40_INTERNAL_02190071_4_k_cu_1a013dbc_170544cute7productE)
_ZN40_INTERNAL_02190071_4_k_cu_1a013dbc_170544cute7productE:
	.zero		1
	.type		_ZN40_INTERNAL_02190071_4_k_cu_1a013dbc_170544cuda3std3__45__cpo3endE,@object
	.size		_ZN40_INTERNAL_02190071_4_k_cu_1a013dbc_170544cuda3std3__45__cpo3endE,(_ZN40_INTERNAL_02190071_4_k_cu_1a013dbc_170544cuda3std3__419piecewise_constructE - _ZN40_INTERNAL_02190071_4_k_cu_1a013dbc_170544cuda3std3__45__cpo3endE)
_ZN40_INTERNAL_02190071_4_k_cu_1a013dbc_170544cuda3std3__45__cpo3endE:
	.zero		1
	.type		_ZN40_INTERNAL_02190071_4_k_cu_1a013dbc_170544cuda3std3__419piecewise_constructE,@object
	.size		_ZN40_INTERNAL_02190071_4_k_cu_1a013dbc_170544cuda3std3__419piecewise_constructE,(_ZN40_INTERNAL_02190071_4_k_cu_1a013dbc_170544cuda3std3__45__cpo4cendE - _ZN40_INTERNAL_02190071_4_k_cu_1a013dbc_170544cuda3std3__419piecewise_constructE)
_ZN40_INTERNAL_02190071_4_k_cu_1a013dbc_170544cuda3std3__419piecewise_constructE:
	.zero		1
	.type		_ZN40_INTERNAL_02190071_4_k_cu_1a013dbc_170544cuda3std3__45__cpo4cendE,@object
	.size		_ZN40_INTERNAL_02190071_4_k_cu_1a013dbc_170544cuda3std3__45__cpo4cendE,(_ZN40_INTERNAL_02190071_4_k_cu_1a013dbc_170544cuda3std6ranges3__45__cpo4swapE - _ZN40_INTERNAL_02190071_4_k_cu_1a013dbc_170544cuda3std3__45__cpo4cendE)
_ZN40_INTERNAL_02190071_4_k_cu_1a013dbc_170544cuda3std3__45__cpo4cendE:
	.zero		1
	.type		_ZN40_INTERNAL_02190071_4_k_cu_1a013dbc_170544cuda3std6ranges3__45__cpo4swapE,@object
	.size		_ZN40_INTERNAL_02190071_4_k_cu_1a013dbc_170544cuda3std6ranges3__45__cpo4swapE,(.L_10 - _ZN40_INTERNAL_02190071_4_k_cu_1a013dbc_170544cuda3std6ranges3__45__cpo4swapE)
_ZN40_INTERNAL_02190071_4_k_cu_1a013dbc_170544cuda3std6ranges3__45__cpo4swapE:
	.zero		1
.L_10:


//--------------------- .nv.constant0._ZN7cutlass13device_kernelINS_4gemm6kernel13GemmUniversalIN4cute5tupleIJiiiiEEENS1_10collective13CollectiveMmaINS1_35MainloopSm100TmaUmmaWarpSpecializedILi4ELi2ELi4ENS5_IJNS4_1CILi1EEESB_SB_EEEEENS5_IJNSA_ILi64EEENSA_ILi256EEESE_EEENS_10bfloat16_tENS5_IJlSB_lEEESH_SI_NS4_8TiledMMAINS4_8MMA_AtomIJNS4_20SM100_MMA_F16BF16_SSISH_SH_fLi64ELi256ELNS4_4UMMA5MajorE0ELSN_0ELNSM_7ScaleInE0ELSO_0EEEEEENS4_6LayoutISC_NS5_IJNSA_ILi0EEESS_SS_EEEEENS5_IJNS4_10UnderscoreESV_SV_EEEEENS4_13SM90_TMA_LOADENS4_14ComposedLayoutINS4_7SwizzleILi3ELi4ELi3EEENS4_18smem_ptr_flag_bitsILi16EEENSR_INS5_IJNSA_ILi8EEESE_EEENS5_IJSE_SB_EEEEEEEvNS4_8identityESY_S18_vS19_EENS_8epilogue10collective18CollectiveEpilogueINS1B_23Sm100TmaWarpSpecializedILi4ELi2ELi32ELb1ELb0EEEJSG_NS5_IJNSR_ISE_SB_EES1G_EEESH_SI_SH_SI_NS1B_6fusion15FusionCallbacksIS1F_NS1I_17LinearCombinationISH_fSH_fLNS_15FloatRoundStyleE2EEESG_S1H_JEEENS4_5SM1004TMEM4LOAD26SM100_TMEM_LOAD_16dp256b8xESY_S18_NS4_17SM75_U32x4_LDSM_NENS4_14SM90_TMA_STOREES18_NS4_17SM90_U32x4_STSM_NENS4_39AutoVectorizingCopyWithAssumedAlignmentILi128EEEEEEvvEEEEvNT_6ParamsE --------------------------
	.section	.nv.constant0._ZN7cutlass13device_kernelINS_4gemm6kernel13GemmUniversalIN4cute5tupleIJiiiiEEENS1_10collective13CollectiveMmaINS1_35MainloopSm100TmaUmmaWarpSpecializedILi4ELi2ELi4ENS5_IJNS4_1CILi1EEESB_SB_EEEEENS5_IJNSA_ILi64EEENSA_ILi256EEESE_EEENS_10bfloat16_tENS5_IJlSB_lEEESH_SI_NS4_8TiledMMAINS4_8MMA_AtomIJNS4_20SM100_MMA_F16BF16_SSISH_SH_fLi64ELi256ELNS4_4UMMA5MajorE0ELSN_0ELNSM_7ScaleInE0ELSO_0EEEEEENS4_6LayoutISC_NS5_IJNSA_ILi0EEESS_SS_EEEEENS5_IJNS4_10UnderscoreESV_SV_EEEEENS4_13SM90_TMA_LOADENS4_14ComposedLayoutINS4_7SwizzleILi3ELi4ELi3EEENS4_18smem_ptr_flag_bitsILi16EEENSR_INS5_IJNSA_ILi8EEESE_EEENS5_IJSE_SB_EEEEEEEvNS4_8identityESY_S18_vS19_EENS_8epilogue10collective18CollectiveEpilogueINS1B_23Sm100TmaWarpSpecializedILi4ELi2ELi32ELb1ELb0EEEJSG_NS5_IJNSR_ISE_SB_EES1G_EEESH_SI_SH_SI_NS1B_6fusion15FusionCallbacksIS1F_NS1I_17LinearCombinationISH_fSH_fLNS_15FloatRoundStyleE2EEESG_S1H_JEEENS4_5SM1004TMEM4LOAD26SM100_TMEM_LOAD_16dp256b8xESY_S18_NS4_17SM75_U32x4_LDSM_NENS4_14SM90_TMA_STOREES18_NS4_17SM90_U32x4_STSM_NENS4_39AutoVectorizingCopyWithAssumedAlignmentILi128EEEEEEvvEEEEvNT_6ParamsE,"a",@progbits
	.sectionflags	@""
	.align	4
.nv.constant0._ZN7cutlass13device_kernelINS_4gemm6kernel13GemmUniversalIN4cute5tupleIJiiiiEEENS1_10collective13CollectiveMmaINS1_35MainloopSm100TmaUmmaWarpSpecializedILi4ELi2ELi4ENS5_IJNS4_1CILi1EEESB_SB_EEEEENS5_IJNSA_ILi64EEENSA_ILi256EEESE_EEENS_10bfloat16_tENS5_IJlSB_lEEESH_SI_NS4_8TiledMMAINS4_8MMA_AtomIJNS4_20SM100_MMA_F16BF16_SSISH_SH_fLi64ELi256ELNS4_4UMMA5MajorE0ELSN_0ELNSM_7ScaleInE0ELSO_0EEEEEENS4_6LayoutISC_NS5_IJNSA_ILi0EEESS_SS_EEEEENS5_IJNS4_10UnderscoreESV_SV_EEEEENS4_13SM90_TMA_LOADENS4_14ComposedLayoutINS4_7SwizzleILi3ELi4ELi3EEENS4_18smem_ptr_flag_bitsILi16EEENSR_INS5_IJNSA_ILi8EEESE_EEENS5_IJSE_SB_EEEEEEEvNS4_8identityESY_S18_vS19_EENS_8epilogue10collective18CollectiveEpilogueINS1B_23Sm100TmaWarpSpecializedILi4ELi2ELi32ELb1ELb0EEEJSG_NS5_IJNSR_ISE_SB_EES1G_EEESH_SI_SH_SI_NS1B_6fusion15FusionCallbacksIS1F_NS1I_17LinearCombinationISH_fSH_fLNS_15FloatRoundStyleE2EEESG_S1H_JEEENS4_5SM1004TMEM4LOAD26SM100_TMEM_LOAD_16dp256b8xESY_S18_NS4_17SM75_U32x4_LDSM_NENS4_14SM90_TMA_STOREES18_NS4_17SM90_U32x4_STSM_NENS4_39AutoVectorizingCopyWithAssumedAlignmentILi128EEEEEEvvEEEEvNT_6ParamsE:
	.zero		2944


//--------------------- SYMBOLS --------------------------

	.type		.nv.reservedSmem.offset0,@object
	.size		.nv.reservedSmem.offset0,0x4
	.type		.nv.reservedSmem.cap,@object
	.size		.nv.reservedSmem.cap,0x4
	.type		__assertfail,@function
